	.target	sm_100a

	.elftype	@"ET_EXEC"


//--------------------- .note.nv.tkinfo           --------------------------
	.section	.note.nv.tkinfo,"",@"SHT_NOTE"
	.sectionflags	@"SHF_NOTE_NV_TKINFO"
	.tkinfo
        /*0018*/ 	.word	0x00000002
        /*0030*/ 	.string	""
        /*0030*/ 	.string	"ptxas"
        /*0030*/ 	.string	"Cuda compilation tools, release 13.0, V13.0.88"
        /*0030*/ 	.string	"Build cuda_13.0.r13.0/compiler.36424714_0"
        /*0030*/ 	.string	"-arch sm_100a -m 64 "



//--------------------- .note.nv.cuinfo           --------------------------
	.section	.note.nv.cuinfo,"",@"SHT_NOTE"
	.sectionflags	@"SHF_NOTE_NV_CUINFO"
        /*0018*/ 	.short	0x0002
        /*001a*/ 	.short	0x0064
        /*001c*/ 	.short	0x0082
	.zero		2


//--------------------- .nv.info                  --------------------------
	.section	.nv.info,"",@"SHT_CUDA_INFO"
	.align	4


	//----- nvinfo : EIATTR_REGCOUNT
	.align		4
        /*0000*/ 	.byte	0x04, 0x2f
        /*0002*/ 	.short	(.L_19 - .L_18)
	.align		4
.L_18:
        /*0004*/ 	.word	index@(_ZN7cutlass13device_kernelINS_4gemm6kernel13GemmUniversalIN4cute5tupleIJiiiiEEENS1_10collective13CollectiveMmaINS1_35MainloopSm100TmaUmmaWarpSpecializedILi8ELi2ELi4ENS5_IJNS4_1CILi2EEENSA_ILi4EEENSA_ILi1EEEEEEEENS5_IJNSA_ILi256EEENSA_ILi128EEESH_EEENS_12float_e5m2_tENS5_IJlSD_lEEESJ_SK_NS4_8TiledMMAINS4_8MMA_AtomIJNS4_10MMA_TraitsINS4_25SM100_MMA_F8F6F4_2x1SM_SSEJSJ_SJ_fSG_SH_NS4_17integral_constantINS4_4UMMA5MajorELSR_0EEESS_NSP_INSQ_7ScaleInELST_0EEESU_EEEEEENS4_6LayoutINS5_IJSD_SD_SD_EEENS5_IJNSA_ILi0EEESZ_SZ_EEEEENS5_IJNS4_10UnderscoreES12_S12_EEEEENS4_28SM100_TMA_2SM_LOAD_MULTICASTENS4_14ComposedLayoutINS4_7SwizzleILi3ELi4ELi3EEENS4_18smem_ptr_flag_bitsILi8EEENSX_INS5_IJNSA_ILi8EEESH_EEENS5_IJSH_SD_EEEEEEEvNS4_8identityENS4_18SM100_TMA_2SM_LOADES1F_vS1G_EENS_8epilogue10collective18CollectiveEpilogueINS1J_23Sm100TmaWarpSpecializedILi2ELi2ELi64ELb0ELb0EEEJNS5_IJSH_SH_SH_EEENS5_IJNSX_ISH_SD_EENSX_INSA_ILi64EEESD_EEEEESJ_SK_SJ_SK_NS1J_6fusion15FusionCallbacksIS1N_NS1T_17LinearCombinationISJ_fSJ_fLNS_15FloatRoundStyleE2EEES1O_S1S_JEEENS4_5SM1004TMEM4LOAD26SM100_TMEM_LOAD_32dp32b64xENS4_13SM90_TMA_LOADENS16_INS17_ILi2ELi4ELi3EEES1A_NSX_INS5_IJS1B_S1Q_EEENS5_IJS1Q_SD_EEEEEEENS4_39AutoVectorizingCopyWithAssumedAlignmentILi128EEENS4_14SM90_TMA_STOREES28_S2A_S2A_EEEvvEEEEvNT_6ParamsE)
        /*0008*/ 	.word	0x000000d0


	//----- nvinfo : EIATTR_FRAME_SIZE
	.align		4
.L_19:
        /*000c*/ 	.byte	0x04, 0x11
        /*000e*/ 	.short	(.L_21 - .L_20)
	.align		4
.L_20:
        /*0010*/ 	.word	index@($__internal_2_$__cuda_sm10x_tcgen05_guardrail_trap_unallocated_columns_being_dealloced)
        /*0014*/ 	.word	0x00000000


	//----- nvinfo : EIATTR_FRAME_SIZE
	.align		4
.L_21:
        /*0018*/ 	.byte	0x04, 0x11
        /*001a*/ 	.short	(.L_23 - .L_22)
	.align		4
.L_22:
        /*001c*/ 	.word	index@($__internal_1_$__cuda_sm10x_tcgen05_guardrail_trap_phase_invalid_during_alloc)
        /*0020*/ 	.word	0x00000000


	//----- nvinfo : EIATTR_FRAME_SIZE
	.align		4
.L_23:
        /*0024*/ 	.byte	0x04, 0x11
        /*0026*/ 	.short	(.L_25 - .L_24)
	.align		4
.L_24:
        /*0028*/ 	.word	index@($__internal_0_$__cuda_sm10x_tcgen05_guardrail_trap_col_being_dealloced_not_returned_by_alloc)
        /*002c*/ 	.word	0x00000000


	//----- nvinfo : EIATTR_FRAME_SIZE
	.align		4
.L_25:
        /*0030*/ 	.byte	0x04, 0x11
        /*0032*/ 	.short	(.L_27 - .L_26)
	.align		4
.L_26:
        /*0034*/ 	.word	index@(_ZN7cutlass13device_kernelINS_4gemm6kernel13GemmUniversalIN4cute5tupleIJiiiiEEENS1_10collective13CollectiveMmaINS1_35MainloopSm100TmaUmmaWarpSpecializedILi8ELi2ELi4ENS5_IJNS4_1CILi2EEENSA_ILi4EEENSA_ILi1EEEEEEEENS5_IJNSA_ILi256EEENSA_ILi128EEESH_EEENS_12float_e5m2_tENS5_IJlSD_lEEESJ_SK_NS4_8TiledMMAINS4_8MMA_AtomIJNS4_10MMA_TraitsINS4_25SM100_MMA_F8F6F4_2x1SM_SSEJSJ_SJ_fSG_SH_NS4_17integral_constantINS4_4UMMA5MajorELSR_0EEESS_NSP_INSQ_7ScaleInELST_0EEESU_EEEEEENS4_6LayoutINS5_IJSD_SD_SD_EEENS5_IJNSA_ILi0EEESZ_SZ_EEEEENS5_IJNS4_10UnderscoreES12_S12_EEEEENS4_28SM100_TMA_2SM_LOAD_MULTICASTENS4_14ComposedLayoutINS4_7SwizzleILi3ELi4ELi3EEENS4_18smem_ptr_flag_bitsILi8EEENSX_INS5_IJNSA_ILi8EEESH_EEENS5_IJSH_SD_EEEEEEEvNS4_8identityENS4_18SM100_TMA_2SM_LOADES1F_vS1G_EENS_8epilogue10collective18CollectiveEpilogueINS1J_23Sm100TmaWarpSpecializedILi2ELi2ELi64ELb0ELb0EEEJNS5_IJSH_SH_SH_EEENS5_IJNSX_ISH_SD_EENSX_INSA_ILi64EEESD_EEEEESJ_SK_SJ_SK_NS1J_6fusion15FusionCallbacksIS1N_NS1T_17LinearCombinationISJ_fSJ_fLNS_15FloatRoundStyleE2EEES1O_S1S_JEEENS4_5SM1004TMEM4LOAD26SM100_TMEM_LOAD_32dp32b64xENS4_13SM90_TMA_LOADENS16_INS17_ILi2ELi4ELi3EEES1A_NSX_INS5_IJS1B_S1Q_EEENS5_IJS1Q_SD_EEEEEEENS4_39AutoVectorizingCopyWithAssumedAlignmentILi128EEENS4_14SM90_TMA_STOREES28_S2A_S2A_EEEvvEEEEvNT_6ParamsE)
        /*0038*/ 	.word	0x00000000


	//----- nvinfo : EIATTR_MIN_STACK_SIZE
	.align		4
.L_27:
        /*003c*/ 	.byte	0x04, 0x12
        /*003e*/ 	.short	(.L_29 - .L_28)
	.align		4
.L_28:
        /*0040*/ 	.word	index@(_ZN7cutlass13device_kernelINS_4gemm6kernel13GemmUniversalIN4cute5tupleIJiiiiEEENS1_10collective13CollectiveMmaINS1_35MainloopSm100TmaUmmaWarpSpecializedILi8ELi2ELi4ENS5_IJNS4_1CILi2EEENSA_ILi4EEENSA_ILi1EEEEEEEENS5_IJNSA_ILi256EEENSA_ILi128EEESH_EEENS_12float_e5m2_tENS5_IJlSD_lEEESJ_SK_NS4_8TiledMMAINS4_8MMA_AtomIJNS4_10MMA_TraitsINS4_25SM100_MMA_F8F6F4_2x1SM_SSEJSJ_SJ_fSG_SH_NS4_17integral_constantINS4_4UMMA5MajorELSR_0EEESS_NSP_INSQ_7ScaleInELST_0EEESU_EEEEEENS4_6LayoutINS5_IJSD_SD_SD_EEENS5_IJNSA_ILi0EEESZ_SZ_EEEEENS5_IJNS4_10UnderscoreES12_S12_EEEEENS4_28SM100_TMA_2SM_LOAD_MULTICASTENS4_14ComposedLayoutINS4_7SwizzleILi3ELi4ELi3EEENS4_18smem_ptr_flag_bitsILi8EEENSX_INS5_IJNSA_ILi8EEESH_EEENS5_IJSH_SD_EEEEEEEvNS4_8identityENS4_18SM100_TMA_2SM_LOADES1F_vS1G_EENS_8epilogue10collective18CollectiveEpilogueINS1J_23Sm100TmaWarpSpecializedILi2ELi2ELi64ELb0ELb0EEEJNS5_IJSH_SH_SH_EEENS5_IJNSX_ISH_SD_EENSX_INSA_ILi64EEESD_EEEEESJ_SK_SJ_SK_NS1J_6fusion15FusionCallbacksIS1N_NS1T_17LinearCombinationISJ_fSJ_fLNS_15FloatRoundStyleE2EEES1O_S1S_JEEENS4_5SM1004TMEM4LOAD26SM100_TMEM_LOAD_32dp32b64xENS4_13SM90_TMA_LOADENS16_INS17_ILi2ELi4ELi3EEES1A_NSX_INS5_IJS1B_S1Q_EEENS5_IJS1Q_SD_EEEEEEENS4_39AutoVectorizingCopyWithAssumedAlignmentILi128EEENS4_14SM90_TMA_STOREES28_S2A_S2A_EEEvvEEEEvNT_6ParamsE)
        /*0044*/ 	.word	0x00000000
.L_29:


//--------------------- .nv.compat                --------------------------
	.section	.nv.compat,"",@"SHT_CUDA_COMPAT_INFO"
	.align	4
        /*0000*/ 	.byte	0x02, 0x09, 0x01, 0x00, 0x02, 0x02, 0x02, 0x00, 0x02, 0x05, 0x05, 0x00, 0x03, 0x07, 0x01, 0x01
        /*0010*/ 	.byte	0x02, 0x03, 0x01, 0x00, 0x02, 0x06, 0x01, 0x00, 0x04, 0x0b, 0x08, 0x00, 0x09, 0x00, 0x00, 0x00
        /*0020*/ 	.byte	0x00, 0x00, 0x00, 0x00


//--------------------- .nv.info._ZN7cutlass13device_kernelINS_4gemm6kernel13GemmUniversalIN4cute5tupleIJiiiiEEENS1_10collective13CollectiveMmaINS1_35MainloopSm100TmaUmmaWarpSpecializedILi8ELi2ELi4ENS5_IJNS4_1CILi2EEENSA_ILi4EEENSA_ILi1EEEEEEEENS5_IJNSA_ILi256EEENSA_ILi128EEESH_EEENS_12float_e5m2_tENS5_IJlSD_lEEESJ_SK_NS4_8TiledMMAINS4_8MMA_AtomIJNS4_10MMA_TraitsINS4_25SM100_MMA_F8F6F4_2x1SM_SSEJSJ_SJ_fSG_SH_NS4_17integral_constantINS4_4UMMA5MajorELSR_0EEESS_NSP_INSQ_7ScaleInELST_0EEESU_EEEEEENS4_6LayoutINS5_IJSD_SD_SD_EEENS5_IJNSA_ILi0EEESZ_SZ_EEEEENS5_IJNS4_10UnderscoreES12_S12_EEEEENS4_28SM100_TMA_2SM_LOAD_MULTICASTENS4_14ComposedLayoutINS4_7SwizzleILi3ELi4ELi3EEENS4_18smem_ptr_flag_bitsILi8EEENSX_INS5_IJNSA_ILi8EEESH_EEENS5_IJSH_SD_EEEEEEEvNS4_8identityENS4_18SM100_TMA_2SM_LOADES1F_vS1G_EENS_8epilogue10collective18CollectiveEpilogueINS1J_23Sm100TmaWarpSpecializedILi2ELi2ELi64ELb0ELb0EEEJNS5_IJSH_SH_SH_EEENS5_IJNSX_ISH_SD_EENSX_INSA_ILi64EEESD_EEEEESJ_SK_SJ_SK_NS1J_6fusion15FusionCallbacksIS1N_NS1T_17LinearCombinationISJ_fSJ_fLNS_15FloatRoundStyleE2EEES1O_S1S_JEEENS4_5SM1004TMEM4LOAD26SM100_TMEM_LOAD_32dp32b64xENS4_13SM90_TMA_LOADENS16_INS17_ILi2ELi4ELi3EEES1A_NSX_INS5_IJS1B_S1Q_EEENS5_IJS1Q_SD_EEEEEEENS4_39AutoVectorizingCopyWithAssumedAlignmentILi128EEENS4_14SM90_TMA_STOREES28_S2A_S2A_EEEvvEEEEvNT_6ParamsE --------------------------
	.section	.nv.info._ZN7cutlass13device_kernelINS_4gemm6kernel13GemmUniversalIN4cute5tupleIJiiiiEEENS1_10collective13CollectiveMmaINS1_35MainloopSm100TmaUmmaWarpSpecializedILi8ELi2ELi4ENS5_IJNS4_1CILi2EEENSA_ILi4EEENSA_ILi1EEEEEEEENS5_IJNSA_ILi256EEENSA_ILi128EEESH_EEENS_12float_e5m2_tENS5_IJlSD_lEEESJ_SK_NS4_8TiledMMAINS4_8MMA_AtomIJNS4_10MMA_TraitsINS4_25SM100_MMA_F8F6F4_2x1SM_SSEJSJ_SJ_fSG_SH_NS4_17integral_constantINS4_4UMMA5MajorELSR_0EEESS_NSP_INSQ_7ScaleInELST_0EEESU_EEEEEENS4_6LayoutINS5_IJSD_SD_SD_EEENS5_IJNSA_ILi0EEESZ_SZ_EEEEENS5_IJNS4_10UnderscoreES12_S12_EEEEENS4_28SM100_TMA_2SM_LOAD_MULTICASTENS4_14ComposedLayoutINS4_7SwizzleILi3ELi4ELi3EEENS4_18smem_ptr_flag_bitsILi8EEENSX_INS5_IJNSA_ILi8EEESH_EEENS5_IJSH_SD_EEEEEEEvNS4_8identityENS4_18SM100_TMA_2SM_LOADES1F_vS1G_EENS_8epilogue10collective18CollectiveEpilogueINS1J_23Sm100TmaWarpSpecializedILi2ELi2ELi64ELb0ELb0EEEJNS5_IJSH_SH_SH_EEENS5_IJNSX_ISH_SD_EENSX_INSA_ILi64EEESD_EEEEESJ_SK_SJ_SK_NS1J_6fusion15FusionCallbacksIS1N_NS1T_17LinearCombinationISJ_fSJ_fLNS_15FloatRoundStyleE2EEES1O_S1S_JEEENS4_5SM1004TMEM4LOAD26SM100_TMEM_LOAD_32dp32b64xENS4_13SM90_TMA_LOADENS16_INS17_ILi2ELi4ELi3EEES1A_NSX_INS5_IJS1B_S1Q_EEENS5_IJS1Q_SD_EEEEEEENS4_39AutoVectorizingCopyWithAssumedAlignmentILi128EEENS4_14SM90_TMA_STOREES28_S2A_S2A_EEEvvEEEEvNT_6ParamsE,"",@"SHT_CUDA_INFO"
	.sectionflags	@""
	.align	4


	//----- nvinfo : EIATTR_CUDA_API_VERSION
	.align		4
        /*0000*/ 	.byte	0x04, 0x37
        /*0002*/ 	.short	(.L_31 - .L_30)
.L_30:
        /*0004*/ 	.word	0x00000082


	//----- nvinfo : EIATTR_KPARAM_INFO
	.align		4
.L_31:
        /*0008*/ 	.byte	0x04, 0x17
        /*000a*/ 	.short	(.L_33 - .L_32)
.L_32:
        /*000c*/ 	.word	0x00000000
        /*0010*/ 	.short	0x0000
        /*0012*/ 	.short	0x0000
        /*0014*/ 	.byte	0x00, 0xf0, 0x01, 0x20


	//----- nvinfo : EIATTR_AT_ENTRY_FRAGMENTS
	.align		4
.L_33:
        /*0018*/ 	.byte	0x04, 0x4f
        /*001a*/ 	.short	(.L_35 - .L_34)


	//   ....[0]....
.L_34:
        /*001c*/ 	.word	0x00000007


	//----- nvinfo : EIATTR_RESERVED_SMEM_USED
	.align		4
.L_35:
        /*0020*/ 	.byte	0x01, 0x41
	.zero		2


	//----- nvinfo : EIATTR_SPARSE_MMA_MASK
	.align		4
        /*0024*/ 	.byte	0x03, 0x50
        /*0026*/ 	.short	0x0000


	//----- nvinfo : EIATTR_TCGEN05_2CTA_USED
	.align		4
        /*0028*/ 	.byte	0x01, 0x52
	.zero		2


	//----- nvinfo : EIATTR_MAXREG_COUNT
	.align		4
        /*002c*/ 	.byte	0x03, 0x1b
        /*002e*/ 	.short	0x00ff


	//----- nvinfo : EIATTR_NUM_BARRIERS
	.align		4
        /*0030*/ 	.byte	0x02, 0x4c
        /*0032*/ 	.byte	0x07
	.zero		1


	//----- nvinfo : EIATTR_EXTERNS
	.align		4
        /*0034*/ 	.byte	0x04, 0x0f
        /*0036*/ 	.short	(.L_37 - .L_36)


	//   ....[0]....
	.align		4
.L_36:
        /*0038*/ 	.word	index@(__assertfail)


	//----- nvinfo : EIATTR_MERCURY_ISA_VERSION
	.align		4
.L_37:
        /*003c*/ 	.byte	0x03, 0x5f
        /*003e*/ 	.short	0x0101


	//----- nvinfo : EIATTR_INT_WARP_WIDE_INSTR_OFFSETS
	.align		4
        /*0040*/ 	.byte	0x04, 0x31
        /*0042*/ 	.short	(.L_39 - .L_38)


	//   ....[0]....
.L_38:
        /*0044*/ 	.word	0x00000da0


	//   ....[1]....
        /*0048*/ 	.word	0x00000e40


	//   ....[2]....
        /*004c*/ 	.word	0x00004550


	//   ....[3]....
        /*0050*/ 	.word	0x00004570


	//   ....[4]....
        /*0054*/ 	.word	0x000045a0


	//   ....[5]....
        /*0058*/ 	.word	0x000050d0


	//   ....[6]....
        /*005c*/ 	.word	0x00005140


	//   ....[7]....
        /*0060*/ 	.word	0x00005210


	//   ....[8]....
        /*0064*/ 	.word	0x000052c0


	//----- nvinfo : EIATTR_COOP_GROUP_MASK_REGIDS
	.align		4
.L_39:
        /*0068*/ 	.byte	0x04, 0x29
        /*006a*/ 	.short	(.L_41 - .L_40)


	//   ....[0]....
.L_40:
        /*006c*/ 	.word	0xffffffff


	//   ....[1]....
        /*0070*/ 	.word	0xffffffff


	//   ....[2]....
        /*0074*/ 	.word	0xffffffff


	//   ....[3]....
        /*0078*/ 	.word	0xffffffff


	//   ....[4]....
        /*007c*/ 	.word	0xffffffff


	//   ....[5]....
        /*0080*/ 	.word	0xffffffff


	//   ....[6]....
        /*0084*/ 	.word	0xffffffff


	//   ....[7]....
        /*0088*/ 	.word	0xffffffff


	//   ....[8]....
        /*008c*/ 	.word	0xffffffff


	//   ....[9]....
        /*0090*/ 	.word	0xffffffff


	//   ....[10]....
        /*0094*/ 	.word	0xffffffff


	//   ....[11]....
        /*0098*/ 	.word	0xffffffff


	//   ....[12]....
        /*009c*/ 	.word	0xffffffff


	//   ....[13]....
        /*00a0*/ 	.word	0xffffffff


	//----- nvinfo : EIATTR_COOP_GROUP_INSTR_OFFSETS
	.align		4
.L_41:
        /*00a4*/ 	.byte	0x04, 0x28
        /*00a6*/ 	.short	(.L_43 - .L_42)


	//   ....[0]....
.L_42:
        /*00a8*/ 	.word	0x000000b0


	//   ....[1]....
        /*00ac*/ 	.word	0x00000510


	//   ....[2]....
        /*00b0*/ 	.word	0x00000750


	//   ....[3]....
        /*00b4*/ 	.word	0x000008a0


	//   ....[4]....
        /*00b8*/ 	.word	0x00000990


	//   ....[5]....
        /*00bc*/ 	.word	0x00000af0


	//   ....[6]....
        /*00c0*/ 	.word	0x00000c80


	//   ....[7]....
        /*00c4*/ 	.word	0x00000ec0


	//   ....[8]....
        /*00c8*/ 	.word	0x00002250


	//   ....[9]....
        /*00cc*/ 	.word	0x00003330


	//   ....[10]....
        /*00d0*/ 	.word	0x00003800


	//   ....[11]....
        /*00d4*/ 	.word	0x00003830


	//   ....[12]....
        /*00d8*/ 	.word	0x00004450


	//   ....[13]....
        /*00dc*/ 	.word	0x00004660


	//----- nvinfo : EIATTR_VRC_CTA_INIT_COUNT
	.align		4
.L_43:
        /*00e0*/ 	.byte	0x02, 0x4a
        /*00e2*/ 	.byte	0x80
	.zero		1


	//----- nvinfo : EIATTR_SYSCALL_OFFSETS
	.align		4
        /*00e4*/ 	.byte	0x04, 0x46
        /*00e6*/ 	.short	(.L_45 - .L_44)


	//   ....[0]....
.L_44:
        /*00e8*/ 	.word	0x00005ec0


	//   ....[1]....
        /*00ec*/ 	.word	0x00006000


	//   ....[2]....
        /*00f0*/ 	.word	0x00006850


	//   ....[3]....
        /*00f4*/ 	.word	0x00007e60


	//----- nvinfo : EIATTR_MBARRIER_INSTR_OFFSETS
	.align		4
.L_45:
        /*00f8*/ 	.byte	0x04, 0x39
        /*00fa*/ 	.short	(.L_47 - .L_46)


	//   ....[0]....
.L_46:
        /*00fc*/ 	.word	0x00000640
        /*0100*/ 	.word	0x000000ff
        /*0104*/ 	.word	0x00000000
        /*0108*/ 	.short	0x0100
        /*010a*/ 	.byte	0x04
	.zero		1


	//   ....[1]....
        /*010c*/ 	.word	0x00000650
        /*0110*/ 	.word	0x000000ff
        /*0114*/ 	.word	0x00000040
        /*0118*/ 	.short	0x0100
        /*011a*/ 	.byte	0x04
	.zero		1


	//   ....[2]....
        /*011c*/ 	.word	0x00000660
        /*0120*/ 	.word	0x000000ff
        /*0124*/ 	.word	0x00000008
        /*0128*/ 	.short	0x0100
        /*012a*/ 	.byte	0x04
	.zero		1


	//   ....[3]....
        /*012c*/ 	.word	0x00000670
        /*0130*/ 	.word	0x000000ff
        /*0134*/ 	.word	0x00000048
        /*0138*/ 	.short	0x0100
        /*013a*/ 	.byte	0x04
	.zero		1


	//   ....[4]....
        /*013c*/ 	.word	0x00000680
        /*0140*/ 	.word	0x000000ff
        /*0144*/ 	.word	0x00000010
        /*0148*/ 	.short	0x0100
        /*014a*/ 	.byte	0x04
	.zero		1


	//   ....[5]....
        /*014c*/ 	.word	0x00000690
        /*0150*/ 	.word	0x000000ff
        /*0154*/ 	.word	0x00000050
        /*0158*/ 	.short	0x0100
        /*015a*/ 	.byte	0x04
	.zero		1


	//   ....[6]....
        /*015c*/ 	.word	0x000006a0
        /*0160*/ 	.word	0x000000ff
        /*0164*/ 	.word	0x00000018
        /*0168*/ 	.short	0x0100
        /*016a*/ 	.byte	0x04
	.zero		1


	//   ....[7]....
        /*016c*/ 	.word	0x000006b0
        /*0170*/ 	.word	0x000000ff
        /*0174*/ 	.word	0x00000058
        /*0178*/ 	.short	0x0100
        /*017a*/ 	.byte	0x04
	.zero		1


	//   ....[8]....
        /*017c*/ 	.word	0x000006c0
        /*0180*/ 	.word	0x000000ff
        /*0184*/ 	.word	0x00000020
        /*0188*/ 	.short	0x0100
        /*018a*/ 	.byte	0x04
	.zero		1


	//   ....[9]....
        /*018c*/ 	.word	0x000006d0
        /*0190*/ 	.word	0x000000ff
        /*0194*/ 	.word	0x00000060
        /*0198*/ 	.short	0x0100
        /*019a*/ 	.byte	0x04
	.zero		1


	//   ....[10]....
        /*019c*/ 	.word	0x000006e0
        /*01a0*/ 	.word	0x000000ff
        /*01a4*/ 	.word	0x00000028
        /*01a8*/ 	.short	0x0100
        /*01aa*/ 	.byte	0x04
	.zero		1


	//   ....[11]....
        /*01ac*/ 	.word	0x000006f0
        /*01b0*/ 	.word	0x000000ff
        /*01b4*/ 	.word	0x00000068
        /*01b8*/ 	.short	0x0100
        /*01ba*/ 	.byte	0x04
	.zero		1


	//   ....[12]....
        /*01bc*/ 	.word	0x00000700
        /*01c0*/ 	.word	0x000000ff
        /*01c4*/ 	.word	0x00000030
        /*01c8*/ 	.short	0x0100
        /*01ca*/ 	.byte	0x04
	.zero		1


	//   ....[13]....
        /*01cc*/ 	.word	0x00000710
        /*01d0*/ 	.word	0x000000ff
        /*01d4*/ 	.word	0x00000070
        /*01d8*/ 	.short	0x0100
        /*01da*/ 	.byte	0x04
	.zero		1


	//   ....[14]....
        /*01dc*/ 	.word	0x00000720
        /*01e0*/ 	.word	0x000000ff
        /*01e4*/ 	.word	0x00000038
        /*01e8*/ 	.short	0x0100
        /*01ea*/ 	.byte	0x04
	.zero		1


	//   ....[15]....
        /*01ec*/ 	.word	0x00000730
        /*01f0*/ 	.word	0x000000ff
        /*01f4*/ 	.word	0x00000078
        /*01f8*/ 	.short	0x0100
        /*01fa*/ 	.byte	0x04
	.zero		1


	//   ....[16]....
        /*01fc*/ 	.word	0x00000850
        /*0200*/ 	.word	0x000000ff
        /*0204*/ 	.word	0x00000080
        /*0208*/ 	.short	0x0100
        /*020a*/ 	.byte	0x04
	.zero		1


	//   ....[17]....
        /*020c*/ 	.word	0x00000860
        /*0210*/ 	.word	0x000000ff
        /*0214*/ 	.word	0x00000090
        /*0218*/ 	.short	0x0100
        /*021a*/ 	.byte	0x04
	.zero		1


	//   ....[18]....
        /*021c*/ 	.word	0x00000870
        /*0220*/ 	.word	0x000000ff
        /*0224*/ 	.word	0x00000088
        /*0228*/ 	.short	0x0100
        /*022a*/ 	.byte	0x04
	.zero		1


	//   ....[19]....
        /*022c*/ 	.word	0x00000880
        /*0230*/ 	.word	0x000000ff
        /*0234*/ 	.word	0x00000098
        /*0238*/ 	.short	0x0100
        /*023a*/ 	.byte	0x04
	.zero		1


	//   ....[20]....
        /*023c*/ 	.word	0x00000960
        /*0240*/ 	.word	0x000000ff
        /*0244*/ 	.word	0x000000a0
        /*0248*/ 	.short	0x0100
        /*024a*/ 	.byte	0x06
	.zero		1


	//   ....[21]....
        /*024c*/ 	.word	0x00000970
        /*0250*/ 	.word	0x000000ff
        /*0254*/ 	.word	0x000000a8
        /*0258*/ 	.short	0x0100
        /*025a*/ 	.byte	0x06
	.zero		1


	//   ....[22]....
        /*025c*/ 	.word	0x00000aa0
        /*0260*/ 	.word	0x000000ff
        /*0264*/ 	.word	0x000000b0
        /*0268*/ 	.short	0x0100
        /*026a*/ 	.byte	0x06
	.zero		1


	//   ....[23]....
        /*026c*/ 	.word	0x00000ab0
        /*0270*/ 	.word	0x000000ff
        /*0274*/ 	.word	0x000000c0
        /*0278*/ 	.short	0x0100
        /*027a*/ 	.byte	0x06
	.zero		1


	//   ....[24]....
        /*027c*/ 	.word	0x00000ac0
        /*0280*/ 	.word	0x000000ff
        /*0284*/ 	.word	0x000000b8
        /*0288*/ 	.short	0x0100
        /*028a*/ 	.byte	0x06
	.zero		1


	//   ....[25]....
        /*028c*/ 	.word	0x00000ad0
        /*0290*/ 	.word	0x000000ff
        /*0294*/ 	.word	0x000000c8
        /*0298*/ 	.short	0x0100
        /*029a*/ 	.byte	0x06
	.zero		1


	//   ....[26]....
        /*029c*/ 	.word	0x00000bf0
        /*02a0*/ 	.word	0x000000ff
        /*02a4*/ 	.word	0x000000d0
        /*02a8*/ 	.short	0x0100
        /*02aa*/ 	.byte	0x04
	.zero		1


	//   ....[27]....
        /*02ac*/ 	.word	0x00000c00
        /*02b0*/ 	.word	0x000000ff
        /*02b4*/ 	.word	0x000000f0
        /*02b8*/ 	.short	0x0100
        /*02ba*/ 	.byte	0x04
	.zero		1


	//   ....[28]....
        /*02bc*/ 	.word	0x00000c10
        /*02c0*/ 	.word	0x000000ff
        /*02c4*/ 	.word	0x000000d8
        /*02c8*/ 	.short	0x0100
        /*02ca*/ 	.byte	0x04
	.zero		1


	//   ....[29]....
        /*02cc*/ 	.word	0x00000c20
        /*02d0*/ 	.word	0x000000ff
        /*02d4*/ 	.word	0x000000f8
        /*02d8*/ 	.short	0x0100
        /*02da*/ 	.byte	0x04
	.zero		1


	//   ....[30]....
        /*02dc*/ 	.word	0x00000c30
        /*02e0*/ 	.word	0x000000ff
        /*02e4*/ 	.word	0x000000e0
        /*02e8*/ 	.short	0x0100
        /*02ea*/ 	.byte	0x04
	.zero		1


	//   ....[31]....
        /*02ec*/ 	.word	0x00000c40
        /*02f0*/ 	.word	0x000000ff
        /*02f4*/ 	.word	0x00000100
        /*02f8*/ 	.short	0x0100
        /*02fa*/ 	.byte	0x04
	.zero		1


	//   ....[32]....
        /*02fc*/ 	.word	0x00000c50
        /*0300*/ 	.word	0x000000ff
        /*0304*/ 	.word	0x000000e8
        /*0308*/ 	.short	0x0100
        /*030a*/ 	.byte	0x04
	.zero		1


	//   ....[33]....
        /*030c*/ 	.word	0x00000c60
        /*0310*/ 	.word	0x000000ff
        /*0314*/ 	.word	0x00000108
        /*0318*/ 	.short	0x0100
        /*031a*/ 	.byte	0x04
	.zero		1


	//   ....[34]....
        /*031c*/ 	.word	0x00000d50
        /*0320*/ 	.word	0x000000ff
        /*0324*/ 	.word	0x00000110
        /*0328*/ 	.short	0x0100
        /*032a*/ 	.byte	0x04
	.zero		1


	//   ....[35]....
        /*032c*/ 	.word	0x00000d60
        /*0330*/ 	.word	0x000000ff
        /*0334*/ 	.word	0x00000120
        /*0338*/ 	.short	0x0100
        /*033a*/ 	.byte	0x04
	.zero		1


	//   ....[36]....
        /*033c*/ 	.word	0x00000d70
        /*0340*/ 	.word	0x000000ff
        /*0344*/ 	.word	0x00000118
        /*0348*/ 	.short	0x0100
        /*034a*/ 	.byte	0x04
	.zero		1


	//   ....[37]....
        /*034c*/ 	.word	0x00000d80
        /*0350*/ 	.word	0x000000ff
        /*0354*/ 	.word	0x00000128
        /*0358*/ 	.short	0x0100
        /*035a*/ 	.byte	0x04
	.zero		1


	//   ....[38]....
        /*035c*/ 	.word	0x00000e80
        /*0360*/ 	.word	0x000000ff
        /*0364*/ 	.word	0x00000130
        /*0368*/ 	.short	0x0100
        /*036a*/ 	.byte	0x06
	.zero		1


	//   ....[39]....
        /*036c*/ 	.word	0x00001aa0
        /*0370*/ 	.word	0x00000000
        /*0374*/ 	.word	0x00000120
        /*0378*/ 	.short	0x010a
        /*037a*/ 	.byte	0xff
	.zero		1


	//   ....[40]....
        /*037c*/ 	.word	0x00001ac0
        /*0380*/ 	.word	0x00000000
        /*0384*/ 	.word	0x00000110
        /*0388*/ 	.short	0x0101
        /*038a*/ 	.byte	0xff
	.zero		1


	//   ....[41]....
        /*038c*/ 	.word	0x00001b70
        /*0390*/ 	.word	0x000000ff
        /*0394*/ 	.word	0x00000040
        /*0398*/ 	.short	0x010a
        /*039a*/ 	.byte	0x04
	.zero		1


	//   ....[42]....
        /*039c*/ 	.word	0x00001c40
        /*03a0*/ 	.word	0x000000ff
        /*03a4*/ 	.word	0x00000040
        /*03a8*/ 	.short	0x010a
        /*03aa*/ 	.byte	0x21
	.zero		1


	//   ....[43]....
        /*03ac*/ 	.word	0x00001df0
        /*03b0*/ 	.word	0x000000ff
        /*03b4*/ 	.word	0x00000040
        /*03b8*/ 	.short	0x010a
        /*03ba*/ 	.byte	0x05
	.zero		1


	//   ....[44]....
        /*03bc*/ 	.word	0x00001f00
        /*03c0*/ 	.word	0x000000ff
        /*03c4*/ 	.word	0x000000a8
        /*03c8*/ 	.short	0x0101
        /*03ca*/ 	.byte	0x0d
	.zero		1


	//   ....[45]....
        /*03cc*/ 	.word	0x00001f20
        /*03d0*/ 	.word	0x000000ff
        /*03d4*/ 	.word	0x00000040
        /*03d8*/ 	.short	0x010a
        /*03da*/ 	.byte	0x04
	.zero		1


	//   ....[46]....
        /*03dc*/ 	.word	0x00001fa0
        /*03e0*/ 	.word	0x000000ff
        /*03e4*/ 	.word	0x00000040
        /*03e8*/ 	.short	0x010a
        /*03ea*/ 	.byte	0x11
	.zero		1


	//   ....[47]....
        /*03ec*/ 	.word	0x00002140
        /*03f0*/ 	.word	0x000000ff
        /*03f4*/ 	.word	0x00000040
        /*03f8*/ 	.short	0x010a
        /*03fa*/ 	.byte	0x05
	.zero		1


	//   ....[48]....
        /*03fc*/ 	.word	0x00002280
        /*0400*/ 	.word	0x00000003
        /*0404*/ 	.word	0x000000b0
        /*0408*/ 	.short	0x010a
        /*040a*/ 	.byte	0xff
	.zero		1


	//   ....[49]....
        /*040c*/ 	.word	0x000023d0
        /*0410*/ 	.word	0x00000000
        /*0414*/ 	.word	0x00000000
        /*0418*/ 	.short	0x0101
        /*041a*/ 	.byte	0xff
	.zero		1


	//   ....[50]....
        /*041c*/ 	.word	0x00002970
        /*0420*/ 	.word	0x000000ff
        /*0424*/ 	.word	0x00000000
        /*0428*/ 	.short	0x010a
        /*042a*/ 	.byte	0x04
	.zero		1


	//   ....[51]....
        /*042c*/ 	.word	0x00002a00
        /*0430*/ 	.word	0x000000ff
        /*0434*/ 	.word	0x00000000
        /*0438*/ 	.short	0x010a
        /*043a*/ 	.byte	0x05
	.zero		1


	//   ....[52]....
        /*043c*/ 	.word	0x00002a90
        /*0440*/ 	.word	0x000000ff
        /*0444*/ 	.word	0x00000000
        /*0448*/ 	.short	0x010a
        /*044a*/ 	.byte	0x05
	.zero		1


	//   ....[53]....
        /*044c*/ 	.word	0x00002b20
        /*0450*/ 	.word	0x000000ff
        /*0454*/ 	.word	0x00000000
        /*0458*/ 	.short	0x010a
        /*045a*/ 	.byte	0x05
	.zero		1


	//   ....[54]....
        /*045c*/ 	.word	0x00002bb0
        /*0460*/ 	.word	0x000000ff
        /*0464*/ 	.word	0x00000000
        /*0468*/ 	.short	0x010a
        /*046a*/ 	.byte	0x05
	.zero		1


	//   ....[55]....
        /*046c*/ 	.word	0x00002c40
        /*0470*/ 	.word	0x000000ff
        /*0474*/ 	.word	0x00000000
        /*0478*/ 	.short	0x010a
        /*047a*/ 	.byte	0x05
	.zero		1


	//   ....[56]....
        /*047c*/ 	.word	0x00002cd0
        /*0480*/ 	.word	0x000000ff
        /*0484*/ 	.word	0x00000000
        /*0488*/ 	.short	0x010a
        /*048a*/ 	.byte	0x05
	.zero		1


	//   ....[57]....
        /*048c*/ 	.word	0x00002d70
        /*0490*/ 	.word	0x00000000
        /*0494*/ 	.word	0x00000000
        /*0498*/ 	.short	0x010a
        /*049a*/ 	.byte	0xff
	.zero		1


	//   ....[58]....
        /*049c*/ 	.word	0x00002e90
        /*04a0*/ 	.word	0x00000002
        /*04a4*/ 	.word	0x00000110
        /*04a8*/ 	.short	0x010a
        /*04aa*/ 	.byte	0xff
	.zero		1


	//   ....[59]....
        /*04ac*/ 	.word	0x00002ef0
        /*04b0*/ 	.word	0x00000004
        /*04b4*/ 	.word	0x00000000
        /*04b8*/ 	.short	0x0101
        /*04ba*/ 	.byte	0xff
	.zero		1


	//   ....[60]....
        /*04bc*/ 	.word	0x00002f10
        /*04c0*/ 	.word	0x000000ff
        /*04c4*/ 	.word	0x000000c0
        /*04c8*/ 	.short	0x010a
        /*04ca*/ 	.byte	0x04
	.zero		1


	//   ....[61]....
        /*04cc*/ 	.word	0x00003030
        /*04d0*/ 	.word	0x00000002
        /*04d4*/ 	.word	0x000000b0
        /*04d8*/ 	.short	0x010a
        /*04da*/ 	.byte	0xff
	.zero		1


	//   ....[62]....
        /*04dc*/ 	.word	0x00003140
        /*04e0*/ 	.word	0x00000002
        /*04e4*/ 	.word	0x00000000
        /*04e8*/ 	.short	0x0101
        /*04ea*/ 	.byte	0xff
	.zero		1


	//   ....[63]....
        /*04ec*/ 	.word	0x000031d0
        /*04f0*/ 	.word	0x000000ff
        /*04f4*/ 	.word	0x000000c0
        /*04f8*/ 	.short	0x0106
        /*04fa*/ 	.byte	0x04
	.zero		1


	//   ....[64]....
        /*04fc*/ 	.word	0x000031f0
        /*0500*/ 	.word	0x000000ff
        /*0504*/ 	.word	0x000000c0
        /*0508*/ 	.short	0x010a
        /*050a*/ 	.byte	0x04
	.zero		1


	//   ....[65]....
        /*050c*/ 	.word	0x00003280
        /*0510*/ 	.word	0x000000ff
        /*0514*/ 	.word	0x000000c0
        /*0518*/ 	.short	0x0106
        /*051a*/ 	.byte	0x07
	.zero		1


	//   ....[66]....
        /*051c*/ 	.word	0x000032c0
        /*0520*/ 	.word	0x00000000
        /*0524*/ 	.word	0x000000c0
        /*0528*/ 	.short	0x010a
        /*052a*/ 	.byte	0xff
	.zero		1


	//   ....[67]....
        /*052c*/ 	.word	0x00003500
        /*0530*/ 	.word	0x000000ff
        /*0534*/ 	.word	0x00000008
        /*0538*/ 	.short	0x010a
        /*053a*/ 	.byte	0x05
	.zero		1


	//   ....[68]....
        /*053c*/ 	.word	0x00003520
        /*0540*/ 	.word	0x000000ff
        /*0544*/ 	.word	0x00000008
        /*0548*/ 	.short	0x010a
        /*054a*/ 	.byte	0x05
	.zero		1


	//   ....[69]....
        /*054c*/ 	.word	0x000036b0
        /*0550*/ 	.word	0x000000ff
        /*0554*/ 	.word	0x00000008
        /*0558*/ 	.short	0x010a
        /*055a*/ 	.byte	0x05
	.zero		1


	//   ....[70]....
        /*055c*/ 	.word	0x000036d0
        /*0560*/ 	.word	0x000000ff
        /*0564*/ 	.word	0x00000008
        /*0568*/ 	.short	0x010a
        /*056a*/ 	.byte	0x05
	.zero		1


	//   ....[71]....
        /*056c*/ 	.word	0x00003790
        /*0570*/ 	.word	0x000000ff
        /*0574*/ 	.word	0x00000000
        /*0578*/ 	.short	0x0101
        /*057a*/ 	.byte	0x04
	.zero		1


	//   ....[72]....
        /*057c*/ 	.word	0x00003ad0
        /*0580*/ 	.word	0x00000000
        /*0584*/ 	.word	0x000000b0
        /*0588*/ 	.short	0x010a
        /*058a*/ 	.byte	0xff
	.zero		1


	//   ....[73]....
        /*058c*/ 	.word	0x00003b90
        /*0590*/ 	.word	0x00000000
        /*0594*/ 	.word	0x00000000
        /*0598*/ 	.short	0x0101
        /*059a*/ 	.byte	0xff
	.zero		1


	//   ....[74]....
        /*059c*/ 	.word	0x00003c50
        /*05a0*/ 	.word	0x000000ff
        /*05a4*/ 	.word	0x00000000
        /*05a8*/ 	.short	0x010a
        /*05aa*/ 	.byte	0x04
	.zero		1


	//   ....[75]....
        /*05ac*/ 	.word	0x00003c60
        /*05b0*/ 	.word	0x000000ff
        /*05b4*/ 	.word	0x000000f0
        /*05b8*/ 	.short	0x010a
        /*05ba*/ 	.byte	0x1f
	.zero		1


	//   ....[76]....
        /*05bc*/ 	.word	0x00003d10
        /*05c0*/ 	.word	0x000000ff
        /*05c4*/ 	.word	0x00000000
        /*05c8*/ 	.short	0x010a
        /*05ca*/ 	.byte	0x05
	.zero		1


	//   ....[77]....
        /*05cc*/ 	.word	0x00003e40
        /*05d0*/ 	.word	0x000000ff
        /*05d4*/ 	.word	0x00000000
        /*05d8*/ 	.short	0x010a
        /*05da*/ 	.byte	0x04
	.zero		1


	//   ....[78]....
        /*05dc*/ 	.word	0x00004140
        /*05e0*/ 	.word	0x000000ff
        /*05e4*/ 	.word	0x00000000
        /*05e8*/ 	.short	0x010a
        /*05ea*/ 	.byte	0x04
	.zero		1


	//   ....[79]....
        /*05ec*/ 	.word	0x000041d0
        /*05f0*/ 	.word	0x000000ff
        /*05f4*/ 	.word	0x00000000
        /*05f8*/ 	.short	0x010a
        /*05fa*/ 	.byte	0x05
	.zero		1


	//   ....[80]....
        /*05fc*/ 	.word	0x00004260
        /*0600*/ 	.word	0x000000ff
        /*0604*/ 	.word	0x00000000
        /*0608*/ 	.short	0x010a
        /*060a*/ 	.byte	0x05
	.zero		1


	//   ....[81]....
        /*060c*/ 	.word	0x00004300
        /*0610*/ 	.word	0x00000000
        /*0614*/ 	.word	0x00000000
        /*0618*/ 	.short	0x010a
        /*061a*/ 	.byte	0xff
	.zero		1


	//   ....[82]....
        /*061c*/ 	.word	0x00004340
        /*0620*/ 	.word	0x00000000
        /*0624*/ 	.word	0x00000000
        /*0628*/ 	.short	0x010a
        /*062a*/ 	.byte	0xff
	.zero		1


	//   ....[83]....
        /*062c*/ 	.word	0x000043b0
        /*0630*/ 	.word	0x000000ff
        /*0634*/ 	.word	0x00000000
        /*0638*/ 	.short	0x0101
        /*063a*/ 	.byte	0x04
	.zero		1


	//   ....[84]....
        /*063c*/ 	.word	0x000043f0
        /*0640*/ 	.word	0x000000ff
        /*0644*/ 	.word	0x00000130
        /*0648*/ 	.short	0x010a
        /*064a*/ 	.byte	0x1a
	.zero		1


	//   ....[85]....
        /*064c*/ 	.word	0x00004440
        /*0650*/ 	.word	0x000000ff
        /*0654*/ 	.word	0x00000000
        /*0658*/ 	.short	0x0101
        /*065a*/ 	.byte	0x04
	.zero		1


	//   ....[86]....
        /*065c*/ 	.word	0x000048d0
        /*0660*/ 	.word	0x0000000c
        /*0664*/ 	.word	0x000000b0
        /*0668*/ 	.short	0x010a
        /*066a*/ 	.byte	0xff
	.zero		1


	//   ....[87]....
        /*066c*/ 	.word	0x00004a40
        /*0670*/ 	.word	0x00000000
        /*0674*/ 	.word	0x00000000
        /*0678*/ 	.short	0x0101
        /*067a*/ 	.byte	0xff
	.zero		1


	//   ....[88]....
        /*067c*/ 	.word	0x00004ed0
        /*0680*/ 	.word	0x000000ff
        /*0684*/ 	.word	0x000000a8
        /*0688*/ 	.short	0x010a
        /*068a*/ 	.byte	0x15
	.zero		1


	//   ....[89]....
        /*068c*/ 	.word	0x00005050
        /*0690*/ 	.word	0x000000ff
        /*0694*/ 	.word	0x00000090
        /*0698*/ 	.short	0x010a
        /*069a*/ 	.byte	0x15
	.zero		1


	//   ....[90]....
        /*069c*/ 	.word	0x000051c0
        /*06a0*/ 	.word	0x000000ff
        /*06a4*/ 	.word	0x00000080
        /*06a8*/ 	.short	0x010b
        /*06aa*/ 	.byte	0x15
	.zero		1


	//   ....[91]....
        /*06ac*/ 	.word	0x000051d0
        /*06b0*/ 	.word	0x000000ff
        /*06b4*/ 	.word	0x00000000
        /*06b8*/ 	.short	0x0101
        /*06ba*/ 	.byte	0x22
	.zero		1


	//   ....[92]....
        /*06bc*/ 	.word	0x000051e0
        /*06c0*/ 	.word	0x000000ff
        /*06c4*/ 	.word	0x00000098
        /*06c8*/ 	.short	0x010a
        /*06ca*/ 	.byte	0x15
	.zero		1


	//   ....[93]....
        /*06cc*/ 	.word	0x000053c0
        /*06d0*/ 	.word	0x000000ff
        /*06d4*/ 	.word	0x00000088
        /*06d8*/ 	.short	0x010b
        /*06da*/ 	.byte	0x15
	.zero		1


	//   ....[94]....
        /*06dc*/ 	.word	0x000053d0
        /*06e0*/ 	.word	0x000000ff
        /*06e4*/ 	.word	0x00000000
        /*06e8*/ 	.short	0x0101
        /*06ea*/ 	.byte	0x21
	.zero		1


	//   ....[95]....
        /*06ec*/ 	.word	0x00005400
        /*06f0*/ 	.word	0x000000ff
        /*06f4*/ 	.word	0x00000090
        /*06f8*/ 	.short	0x010a
        /*06fa*/ 	.byte	0x15
	.zero		1


	//   ....[96]....
        /*06fc*/ 	.word	0x00005440
        /*0700*/ 	.word	0x00000000
        /*0704*/ 	.word	0x00000098
        /*0708*/ 	.short	0x010a
        /*070a*/ 	.byte	0xff
	.zero		1


	//   ....[97]....
        /*070c*/ 	.word	0x00005760
        /*0710*/ 	.word	0x00000003
        /*0714*/ 	.word	0x000000b0
        /*0718*/ 	.short	0x010a
        /*071a*/ 	.byte	0xff
	.zero		1


	//   ....[98]....
        /*071c*/ 	.word	0x000058e0
        /*0720*/ 	.word	0x00000000
        /*0724*/ 	.word	0x00000000
        /*0728*/ 	.short	0x0101
        /*072a*/ 	.byte	0xff
	.zero		1


	//   ....[99]....
        /*072c*/ 	.word	0x00006410
        /*0730*/ 	.word	0x00000003
        /*0734*/ 	.word	0x00000080
        /*0738*/ 	.short	0x010a
        /*073a*/ 	.byte	0xff
	.zero		1


	//   ....[100]....
        /*073c*/ 	.word	0x00006430
        /*0740*/ 	.word	0x000000a4
        /*0744*/ 	.word	0x000000d0
        /*0748*/ 	.short	0x010a
        /*074a*/ 	.byte	0xff
	.zero		1


	//   ....[101]....
        /*074c*/ 	.word	0x00006570
        /*0750*/ 	.word	0x00000003
        /*0754*/ 	.word	0x00000080
        /*0758*/ 	.short	0x010a
        /*075a*/ 	.byte	0xff
	.zero		1


	//   ....[102]....
        /*075c*/ 	.word	0x000066c0
        /*0760*/ 	.word	0x00000000
        /*0764*/ 	.word	0x00000000
        /*0768*/ 	.short	0x0101
        /*076a*/ 	.byte	0xff
	.zero		1


	//   ....[103]....
        /*076c*/ 	.word	0x00006720
        /*0770*/ 	.word	0x000000a4
        /*0774*/ 	.word	0x000000d0
        /*0778*/ 	.short	0x010a
        /*077a*/ 	.byte	0xff
	.zero		1


	//   ....[104]....
        /*077c*/ 	.word	0x00007ad0
        /*0780*/ 	.word	0x000000c8
        /*0784*/ 	.word	0x00000080
        /*0788*/ 	.short	0x010a
        /*078a*/ 	.byte	0xff
	.zero		1


	//   ....[105]....
        /*078c*/ 	.word	0x00007bb0
        /*0790*/ 	.word	0x000000c8
        /*0794*/ 	.word	0x00000080
        /*0798*/ 	.short	0x010a
        /*079a*/ 	.byte	0xff
	.zero		1


	//   ....[106]....
        /*079c*/ 	.word	0x00007d00
        /*07a0*/ 	.word	0x00000000
        /*07a4*/ 	.word	0x00000000
        /*07a8*/ 	.short	0x0101
        /*07aa*/ 	.byte	0xff
	.zero		1


	//   ....[107]....
        /*07ac*/ 	.word	0x00008110
        /*07b0*/ 	.word	0x000000a4
        /*07b4*/ 	.word	0x00000000
        /*07b8*/ 	.short	0x0101
        /*07ba*/ 	.byte	0xff
	.zero		1


	//   ....[108]....
        /*07bc*/ 	.word	0x00009160
        /*07c0*/ 	.word	0x00000000
        /*07c4*/ 	.word	0x00000120
        /*07c8*/ 	.short	0x010a
        /*07ca*/ 	.byte	0xff
	.zero		1


	//   ....[109]....
        /*07cc*/ 	.word	0x000091c0
        /*07d0*/ 	.word	0x00000000
        /*07d4*/ 	.word	0x00000040
        /*07d8*/ 	.short	0x010a
        /*07da*/ 	.byte	0xff
	.zero		1


	//   ....[110]....
        /*07dc*/ 	.word	0x00009220
        /*07e0*/ 	.word	0x00000000
        /*07e4*/ 	.word	0x00000040
        /*07e8*/ 	.short	0x010a
        /*07ea*/ 	.byte	0xff
	.zero		1


	//   ....[111]....
        /*07ec*/ 	.word	0x00009270
        /*07f0*/ 	.word	0x00000003
        /*07f4*/ 	.word	0x000000b0
        /*07f8*/ 	.short	0x010a
        /*07fa*/ 	.byte	0xff
	.zero		1


	//   ....[112]....
        /*07fc*/ 	.word	0x000092d0
        /*0800*/ 	.word	0x00000000
        /*0804*/ 	.word	0x00000000
        /*0808*/ 	.short	0x010a
        /*080a*/ 	.byte	0xff
	.zero		1


	//   ....[113]....
        /*080c*/ 	.word	0x00009330
        /*0810*/ 	.word	0x00000000
        /*0814*/ 	.word	0x00000000
        /*0818*/ 	.short	0x010a
        /*081a*/ 	.byte	0xff
	.zero		1


	//   ....[114]....
        /*081c*/ 	.word	0x00009390
        /*0820*/ 	.word	0x00000000
        /*0824*/ 	.word	0x00000000
        /*0828*/ 	.short	0x010a
        /*082a*/ 	.byte	0xff
	.zero		1


	//   ....[115]....
        /*082c*/ 	.word	0x000093f0
        /*0830*/ 	.word	0x00000000
        /*0834*/ 	.word	0x00000000
        /*0838*/ 	.short	0x010a
        /*083a*/ 	.byte	0xff
	.zero		1


	//   ....[116]....
        /*083c*/ 	.word	0x00009450
        /*0840*/ 	.word	0x00000000
        /*0844*/ 	.word	0x00000000
        /*0848*/ 	.short	0x010a
        /*084a*/ 	.byte	0xff
	.zero		1


	//   ....[117]....
        /*084c*/ 	.word	0x000094b0
        /*0850*/ 	.word	0x00000000
        /*0854*/ 	.word	0x00000000
        /*0858*/ 	.short	0x010a
        /*085a*/ 	.byte	0xff
	.zero		1


	//   ....[118]....
        /*085c*/ 	.word	0x00009510
        /*0860*/ 	.word	0x00000000
        /*0864*/ 	.word	0x00000000
        /*0868*/ 	.short	0x010a
        /*086a*/ 	.byte	0xff
	.zero		1


	//   ....[119]....
        /*086c*/ 	.word	0x00009560
        /*0870*/ 	.word	0x00000002
        /*0874*/ 	.word	0x00000110
        /*0878*/ 	.short	0x010a
        /*087a*/ 	.byte	0xff
	.zero		1


	//   ....[120]....
        /*087c*/ 	.word	0x000095c0
        /*0880*/ 	.word	0x00000002
        /*0884*/ 	.word	0x000000c0
        /*0888*/ 	.short	0x010a
        /*088a*/ 	.byte	0xff
	.zero		1


	//   ....[121]....
        /*088c*/ 	.word	0x00009610
        /*0890*/ 	.word	0x00000002
        /*0894*/ 	.word	0x000000b0
        /*0898*/ 	.short	0x010a
        /*089a*/ 	.byte	0xff
	.zero		1


	//   ....[122]....
        /*089c*/ 	.word	0x00009670
        /*08a0*/ 	.word	0x00000000
        /*08a4*/ 	.word	0x000000c0
        /*08a8*/ 	.short	0x010a
        /*08aa*/ 	.byte	0xff
	.zero		1


	//   ....[123]....
        /*08ac*/ 	.word	0x000096d0
        /*08b0*/ 	.word	0x00000000
        /*08b4*/ 	.word	0x00000008
        /*08b8*/ 	.short	0x010a
        /*08ba*/ 	.byte	0xff
	.zero		1


	//   ....[124]....
        /*08bc*/ 	.word	0x000097c0
        /*08c0*/ 	.word	0x00000000
        /*08c4*/ 	.word	0x00000008
        /*08c8*/ 	.short	0x010a
        /*08ca*/ 	.byte	0xff
	.zero		1


	//   ....[125]....
        /*08cc*/ 	.word	0x00009810
        /*08d0*/ 	.word	0x00000000
        /*08d4*/ 	.word	0x000000b0
        /*08d8*/ 	.short	0x010a
        /*08da*/ 	.byte	0xff
	.zero		1


	//   ....[126]....
        /*08dc*/ 	.word	0x00009870
        /*08e0*/ 	.word	0x00000000
        /*08e4*/ 	.word	0x000000f0
        /*08e8*/ 	.short	0x010a
        /*08ea*/ 	.byte	0xff
	.zero		1


	//   ....[127]....
        /*08ec*/ 	.word	0x000098d0
        /*08f0*/ 	.word	0x00000000
        /*08f4*/ 	.word	0x00000000
        /*08f8*/ 	.short	0x010a
        /*08fa*/ 	.byte	0xff
	.zero		1


	//   ....[128]....
        /*08fc*/ 	.word	0x00009930
        /*0900*/ 	.word	0x00000000
        /*0904*/ 	.word	0x00000000
        /*0908*/ 	.short	0x010a
        /*090a*/ 	.byte	0xff
	.zero		1


	//   ....[129]....
        /*090c*/ 	.word	0x00009990
        /*0910*/ 	.word	0x00000000
        /*0914*/ 	.word	0x00000000
        /*0918*/ 	.short	0x010a
        /*091a*/ 	.byte	0xff
	.zero		1


	//   ....[130]....
        /*091c*/ 	.word	0x000099f0
        /*0920*/ 	.word	0x00000000
        /*0924*/ 	.word	0x00000000
        /*0928*/ 	.short	0x010a
        /*092a*/ 	.byte	0xff
	.zero		1


	//   ....[131]....
        /*092c*/ 	.word	0x00009a50
        /*0930*/ 	.word	0x00000000
        /*0934*/ 	.word	0x00000130
        /*0938*/ 	.short	0x010a
        /*093a*/ 	.byte	0xff
	.zero		1


	//   ....[132]....
        /*093c*/ 	.word	0x00009aa0
        /*0940*/ 	.word	0x0000000c
        /*0944*/ 	.word	0x000000b0
        /*0948*/ 	.short	0x010a
        /*094a*/ 	.byte	0xff
	.zero		1


	//   ....[133]....
        /*094c*/ 	.word	0x00009b00
        /*0950*/ 	.word	0x00000000
        /*0954*/ 	.word	0x000000a8
        /*0958*/ 	.short	0x010a
        /*095a*/ 	.byte	0xff
	.zero		1


	//   ....[134]....
        /*095c*/ 	.word	0x00009b60
        /*0960*/ 	.word	0x00000000
        /*0964*/ 	.word	0x00000090
        /*0968*/ 	.short	0x010a
        /*096a*/ 	.byte	0xff
	.zero		1


	//   ....[135]....
        /*096c*/ 	.word	0x00009bc0
        /*0970*/ 	.word	0x00000000
        /*0974*/ 	.word	0x00000098
        /*0978*/ 	.short	0x010a
        /*097a*/ 	.byte	0xff
	.zero		1


	//   ....[136]....
        /*097c*/ 	.word	0x00009c20
        /*0980*/ 	.word	0x00000000
        /*0984*/ 	.word	0x00000090
        /*0988*/ 	.short	0x010a
        /*098a*/ 	.byte	0xff
	.zero		1


	//   ....[137]....
        /*098c*/ 	.word	0x00009c70
        /*0990*/ 	.word	0x00000003
        /*0994*/ 	.word	0x000000b0
        /*0998*/ 	.short	0x010a
        /*099a*/ 	.byte	0xff
	.zero		1


	//   ....[138]....
        /*099c*/ 	.word	0x00009cc0
        /*09a0*/ 	.word	0x00000003
        /*09a4*/ 	.word	0x00000080
        /*09a8*/ 	.short	0x010a
        /*09aa*/ 	.byte	0xff
	.zero		1


	//   ....[139]....
        /*09ac*/ 	.word	0x00009d10
        /*09b0*/ 	.word	0x000000a4
        /*09b4*/ 	.word	0x000000d0
        /*09b8*/ 	.short	0x010a
        /*09ba*/ 	.byte	0xff
	.zero		1


	//   ....[140]....
        /*09bc*/ 	.word	0x00009d60
        /*09c0*/ 	.word	0x000000c8
        /*09c4*/ 	.word	0x00000080
        /*09c8*/ 	.short	0x010a
        /*09ca*/ 	.byte	0xff
	.zero		1


	//----- nvinfo : EIATTR_NUM_MBARRIERS
	.align		4
.L_47:
        /*09cc*/ 	.byte	0x03, 0x38
        /*09ce*/ 	.short	0x0027


	//----- nvinfo : EIATTR_EXIT_INSTR_OFFSETS
	.align		4
        /*09d0*/ 	.byte	0x04, 0x1c
        /*09d2*/ 	.short	(.L_49 - .L_48)


	//   ....[0]....
.L_48:
        /*09d4*/ 	.word	0x00002da0


	//   ....[1]....
        /*09d8*/ 	.word	0x00003290


	//   ....[2]....
        /*09dc*/ 	.word	0x000032f0


	//   ....[3]....
        /*09e0*/ 	.word	0x00004670


	//   ....[4]....
        /*09e4*/ 	.word	0x00005470


	//   ....[5]....
        /*09e8*/ 	.word	0x000054b0


	//   ....[6]....
        /*09ec*/ 	.word	0x00009150


	//----- nvinfo : EIATTR_MAX_THREADS
	.align		4
.L_49:
        /*09f0*/ 	.byte	0x04, 0x05
        /*09f2*/ 	.short	(.L_51 - .L_50)
.L_50:
        /*09f4*/ 	.word	0x00000100
        /*09f8*/ 	.word	0x00000001
        /*09fc*/ 	.word	0x00000001


	//----- nvinfo : EIATTR_CRS_STACK_SIZE
	.align		4
.L_51:
        /*0a00*/ 	.byte	0x04, 0x1e
        /*0a02*/ 	.short	(.L_53 - .L_52)
.L_52:
        /*0a04*/ 	.word	0x00000000


	//----- nvinfo : EIATTR_CBANK_PARAM_SIZE
	.align		4
.L_53:
        /*0a08*/ 	.byte	0x03, 0x19
        /*0a0a*/ 	.short	0x0800


	//----- nvinfo : EIATTR_PARAM_CBANK
	.align		4
        /*0a0c*/ 	.byte	0x04, 0x0a
        /*0a0e*/ 	.short	(.L_55 - .L_54)
	.align		4
.L_54:
        /*0a10*/ 	.word	index@(.nv.constant0._ZN7cutlass13device_kernelINS_4gemm6kernel13GemmUniversalIN4cute5tupleIJiiiiEEENS1_10collective13CollectiveMmaINS1_35MainloopSm100TmaUmmaWarpSpecializedILi8ELi2ELi4ENS5_IJNS4_1CILi2EEENSA_ILi4EEENSA_ILi1EEEEEEEENS5_IJNSA_ILi256EEENSA_ILi128EEESH_EEENS_12float_e5m2_tENS5_IJlSD_lEEESJ_SK_NS4_8TiledMMAINS4_8MMA_AtomIJNS4_10MMA_TraitsINS4_25SM100_MMA_F8F6F4_2x1SM_SSEJSJ_SJ_fSG_SH_NS4_17integral_constantINS4_4UMMA5MajorELSR_0EEESS_NSP_INSQ_7ScaleInELST_0EEESU_EEEEEENS4_6LayoutINS5_IJSD_SD_SD_EEENS5_IJNSA_ILi0EEESZ_SZ_EEEEENS5_IJNS4_10UnderscoreES12_S12_EEEEENS4_28SM100_TMA_2SM_LOAD_MULTICASTENS4_14ComposedLayoutINS4_7SwizzleILi3ELi4ELi3EEENS4_18smem_ptr_flag_bitsILi8EEENSX_INS5_IJNSA_ILi8EEESH_EEENS5_IJSH_SD_EEEEEEEvNS4_8identityENS4_18SM100_TMA_2SM_LOADES1F_vS1G_EENS_8epilogue10collective18CollectiveEpilogueINS1J_23Sm100TmaWarpSpecializedILi2ELi2ELi64ELb0ELb0EEEJNS5_IJSH_SH_SH_EEENS5_IJNSX_ISH_SD_EENSX_INSA_ILi64EEESD_EEEEESJ_SK_SJ_SK_NS1J_6fusion15FusionCallbacksIS1N_NS1T_17LinearCombinationISJ_fSJ_fLNS_15FloatRoundStyleE2EEES1O_S1S_JEEENS4_5SM1004TMEM4LOAD26SM100_TMEM_LOAD_32dp32b64xENS4_13SM90_TMA_LOADENS16_INS17_ILi2ELi4ELi3EEES1A_NSX_INS5_IJS1B_S1Q_EEENS5_IJS1Q_SD_EEEEEEENS4_39AutoVectorizingCopyWithAssumedAlignmentILi128EEENS4_14SM90_TMA_STOREES28_S2A_S2A_EEEvvEEEEvNT_6ParamsE)
        /*0a14*/ 	.short	0x0380
        /*0a16*/ 	.short	0x0800


	//----- nvinfo : EIATTR_SW_WAR
	.align		4
.L_55:
        /*0a18*/ 	.byte	0x04, 0x36
        /*0a1a*/ 	.short	(.L_57 - .L_56)
.L_56:
        /*0a1c*/ 	.word	0x00000008
.L_57:


//--------------------- .nv.callgraph             --------------------------
	.section	.nv.callgraph,"",@"SHT_CUDA_CALLGRAPH"
	.align	4
	.sectionentsize	8
	.align		4
        /*0000*/ 	.word	0x00000000
	.align		4
        /*0004*/ 	.word	0xffffffff
	.align		4
        /*0008*/ 	.word	index@(_ZN7cutlass13device_kernelINS_4gemm6kernel13GemmUniversalIN4cute5tupleIJiiiiEEENS1_10collective13CollectiveMmaINS1_35MainloopSm100TmaUmmaWarpSpecializedILi8ELi2ELi4ENS5_IJNS4_1CILi2EEENSA_ILi4EEENSA_ILi1EEEEEEEENS5_IJNSA_ILi256EEENSA_ILi128EEESH_EEENS_12float_e5m2_tENS5_IJlSD_lEEESJ_SK_NS4_8TiledMMAINS4_8MMA_AtomIJNS4_10MMA_TraitsINS4_25SM100_MMA_F8F6F4_2x1SM_SSEJSJ_SJ_fSG_SH_NS4_17integral_constantINS4_4UMMA5MajorELSR_0EEESS_NSP_INSQ_7ScaleInELST_0EEESU_EEEEEENS4_6LayoutINS5_IJSD_SD_SD_EEENS5_IJNSA_ILi0EEESZ_SZ_EEEEENS5_IJNS4_10UnderscoreES12_S12_EEEEENS4_28SM100_TMA_2SM_LOAD_MULTICASTENS4_14ComposedLayoutINS4_7SwizzleILi3ELi4ELi3EEENS4_18smem_ptr_flag_bitsILi8EEENSX_INS5_IJNSA_ILi8EEESH_EEENS5_IJSH_SD_EEEEEEEvNS4_8identityENS4_18SM100_TMA_2SM_LOADES1F_vS1G_EENS_8epilogue10collective18CollectiveEpilogueINS1J_23Sm100TmaWarpSpecializedILi2ELi2ELi64ELb0ELb0EEEJNS5_IJSH_SH_SH_EEENS5_IJNSX_ISH_SD_EENSX_INSA_ILi64EEESD_EEEEESJ_SK_SJ_SK_NS1J_6fusion15FusionCallbacksIS1N_NS1T_17LinearCombinationISJ_fSJ_fLNS_15FloatRoundStyleE2EEES1O_S1S_JEEENS4_5SM1004TMEM4LOAD26SM100_TMEM_LOAD_32dp32b64xENS4_13SM90_TMA_LOADENS16_INS17_ILi2ELi4ELi3EEES1A_NSX_INS5_IJS1B_S1Q_EEENS5_IJS1Q_SD_EEEEEEENS4_39AutoVectorizingCopyWithAssumedAlignmentILi128EEENS4_14SM90_TMA_STOREES28_S2A_S2A_EEEvvEEEEvNT_6ParamsE)
	.align		4
        /*000c*/ 	.word	index@(__assertfail)
	.align		4
        /*0010*/ 	.word	0x00000000
	.align		4
        /*0014*/ 	.word	0xfffffffe
	.align		4
        /*0018*/ 	.word	0x00000000
	.align		4
        /*001c*/ 	.word	0xfffffffd
	.align		4
        /*0020*/ 	.word	0x00000000
	.align		4
        /*0024*/ 	.word	0xfffffffc


//--------------------- .nv.constant4             --------------------------
	.section	.nv.constant4,"a",@progbits
	.align	8
	.align		8
.nv.constant4:
        /*0000*/ 	.dword	__assertfail
	.align		8
        /*0008*/ 	.dword	__unnamed_1
	.align		8
        /*0010*/ 	.dword	__unnamed_2
	.align		8
        /*0018*/ 	.dword	_ZN40_INTERNAL_92ff2d78_4_k_cu_fdb0be9d_340904cuda3std3__45__cpo5beginE
	.align		8
        /*0020*/ 	.dword	_ZN40_INTERNAL_92ff2d78_4_k_cu_fdb0be9d_340904cuda3std3__45__cpo3endE
	.align		8
        /*0028*/ 	.dword	_ZN40_INTERNAL_92ff2d78_4_k_cu_fdb0be9d_340904cuda3std3__45__cpo6cbeginE
	.align		8
        /*0030*/ 	.dword	_ZN40_INTERNAL_92ff2d78_4_k_cu_fdb0be9d_340904cuda3std3__45__cpo4cendE
	.align		8
        /*0038*/ 	.dword	_ZN40_INTERNAL_92ff2d78_4_k_cu_fdb0be9d_340904cuda3std3__442_GLOBAL__N__92ff2d78_4_k_cu_fdb0be9d_340906ignoreE
	.align		8
        /*0040*/ 	.dword	_ZN40_INTERNAL_92ff2d78_4_k_cu_fdb0be9d_340904cuda3std3__419piecewise_constructE
	.align		8
        /*0048*/ 	.dword	_ZN40_INTERNAL_92ff2d78_4_k_cu_fdb0be9d_340904cuda3std3__48in_placeE
	.align		8
        /*0050*/ 	.dword	_ZN40_INTERNAL_92ff2d78_4_k_cu_fdb0be9d_340904cuda3std6ranges3__45__cpo4swapE
	.align		8
        /*0058*/ 	.dword	_ZN40_INTERNAL_92ff2d78_4_k_cu_fdb0be9d_340904cuda3std6ranges3__45__cpo9iter_moveE
	.align		8
        /*0060*/ 	.dword	_ZN40_INTERNAL_92ff2d78_4_k_cu_fdb0be9d_340904cute7productE
	.align		8
        /*0068*/ 	.dword	_ZN40_INTERNAL_92ff2d78_4_k_cu_fdb0be9d_340904cute1_E
	.align		8
        /*0070*/ 	.dword	$str$25
	.align		8
        /*0078*/ 	.dword	$str$26
	.align		8
        /*0080*/ 	.dword	$str$27
	.align		8
        /*0088*/ 	.dword	$str$28


//--------------------- .text._ZN7cutlass13device_kernelINS_4gemm6kernel13GemmUniversalIN4cute5tupleIJiiiiEEENS1_10collective13CollectiveMmaINS1_35MainloopSm100TmaUmmaWarpSpecializedILi8ELi2ELi4ENS5_IJNS4_1CILi2EEENSA_ILi4EEENSA_ILi1EEEEEEEENS5_IJNSA_ILi256EEENSA_ILi128EEESH_EEENS_12float_e5m2_tENS5_IJlSD_lEEESJ_SK_NS4_8TiledMMAINS4_8MMA_AtomIJNS4_10MMA_TraitsINS4_25SM100_MMA_F8F6F4_2x1SM_SSEJSJ_SJ_fSG_SH_NS4_17integral_constantINS4_4UMMA5MajorELSR_0EEESS_NSP_INSQ_7ScaleInELST_0EEESU_EEEEEENS4_6LayoutINS5_IJSD_SD_SD_EEENS5_IJNSA_ILi0EEESZ_SZ_EEEEENS5_IJNS4_10UnderscoreES12_S12_EEEEENS4_28SM100_TMA_2SM_LOAD_MULTICASTENS4_14ComposedLayoutINS4_7SwizzleILi3ELi4ELi3EEENS4_18smem_ptr_flag_bitsILi8EEENSX_INS5_IJNSA_ILi8EEESH_EEENS5_IJSH_SD_EEEEEEEvNS4_8identityENS4_18SM100_TMA_2SM_LOADES1F_vS1G_EENS_8epilogue10collective18CollectiveEpilogueINS1J_23Sm100TmaWarpSpecializedILi2ELi2ELi64ELb0ELb0EEEJNS5_IJSH_SH_SH_EEENS5_IJNSX_ISH_SD_EENSX_INSA_ILi64EEESD_EEEEESJ_SK_SJ_SK_NS1J_6fusion15FusionCallbacksIS1N_NS1T_17LinearCombinationISJ_fSJ_fLNS_15FloatRoundStyleE2EEES1O_S1S_JEEENS4_5SM1004TMEM4LOAD26SM100_TMEM_LOAD_32dp32b64xENS4_13SM90_TMA_LOADENS16_INS17_ILi2ELi4ELi3EEES1A_NSX_INS5_IJS1B_S1Q_EEENS5_IJS1Q_SD_EEEEEEENS4_39AutoVectorizingCopyWithAssumedAlignmentILi128EEENS4_14SM90_TMA_STOREES28_S2A_S2A_EEEvvEEEEvNT_6ParamsE --------------------------
	.section	.text._ZN7cutlass13device_kernelINS_4gemm6kernel13GemmUniversalIN4cute5tupleIJiiiiEEENS1_10collective13CollectiveMmaINS1_35MainloopSm100TmaUmmaWarpSpecializedILi8ELi2ELi4ENS5_IJNS4_1CILi2EEENSA_ILi4EEENSA_ILi1EEEEEEEENS5_IJNSA_ILi256EEENSA_ILi128EEESH_EEENS_12float_e5m2_tENS5_IJlSD_lEEESJ_SK_NS4_8TiledMMAINS4_8MMA_AtomIJNS4_10MMA_TraitsINS4_25SM100_MMA_F8F6F4_2x1SM_SSEJSJ_SJ_fSG_SH_NS4_17integral_constantINS4_4UMMA5MajorELSR_0EEESS_NSP_INSQ_7ScaleInELST_0EEESU_EEEEEENS4_6LayoutINS5_IJSD_SD_SD_EEENS5_IJNSA_ILi0EEESZ_SZ_EEEEENS5_IJNS4_10UnderscoreES12_S12_EEEEENS4_28SM100_TMA_2SM_LOAD_MULTICASTENS4_14ComposedLayoutINS4_7SwizzleILi3ELi4ELi3EEENS4_18smem_ptr_flag_bitsILi8EEENSX_INS5_IJNSA_ILi8EEESH_EEENS5_IJSH_SD_EEEEEEEvNS4_8identityENS4_18SM100_TMA_2SM_LOADES1F_vS1G_EENS_8epilogue10collective18CollectiveEpilogueINS1J_23Sm100TmaWarpSpecializedILi2ELi2ELi64ELb0ELb0EEEJNS5_IJSH_SH_SH_EEENS5_IJNSX_ISH_SD_EENSX_INSA_ILi64EEESD_EEEEESJ_SK_SJ_SK_NS1J_6fusion15FusionCallbacksIS1N_NS1T_17LinearCombinationISJ_fSJ_fLNS_15FloatRoundStyleE2EEES1O_S1S_JEEENS4_5SM1004TMEM4LOAD26SM100_TMEM_LOAD_32dp32b64xENS4_13SM90_TMA_LOADENS16_INS17_ILi2ELi4ELi3EEES1A_NSX_INS5_IJS1B_S1Q_EEENS5_IJS1Q_SD_EEEEEEENS4_39AutoVectorizingCopyWithAssumedAlignmentILi128EEENS4_14SM90_TMA_STOREES28_S2A_S2A_EEEvvEEEEvNT_6ParamsE,"ax",@progbits
	.align	128
.text._ZN7cutlass13device_kernelINS_4gemm6kernel13GemmUniversalIN4cute5tupleIJiiiiEEENS1_10collective13CollectiveMmaINS1_35MainloopSm100TmaUmmaWarpSpecializedILi8ELi2ELi4ENS5_IJNS4_1CILi2EEENSA_ILi4EEENSA_ILi1EEEEEEEENS5_IJNSA_ILi256EEENSA_ILi128EEESH_EEENS_12float_e5m2_tENS5_IJlSD_lEEESJ_SK_NS4_8TiledMMAINS4_8MMA_AtomIJNS4_10MMA_TraitsINS4_25SM100_MMA_F8F6F4_2x1SM_SSEJSJ_SJ_fSG_SH_NS4_17integral_constantINS4_4UMMA5MajorELSR_0EEESS_NSP_INSQ_7ScaleInELST_0EEESU_EEEEEENS4_6LayoutINS5_IJSD_SD_SD_EEENS5_IJNSA_ILi0EEESZ_SZ_EEEEENS5_IJNS4_10UnderscoreES12_S12_EEEEENS4_28SM100_TMA_2SM_LOAD_MULTICASTENS4_14ComposedLayoutINS4_7SwizzleILi3ELi4ELi3EEENS4_18smem_ptr_flag_bitsILi8EEENSX_INS5_IJNSA_ILi8EEESH_EEENS5_IJSH_SD_EEEEEEEvNS4_8identityENS4_18SM100_TMA_2SM_LOADES1F_vS1G_EENS_8epilogue10collective18CollectiveEpilogueINS1J_23Sm100TmaWarpSpecializedILi2ELi2ELi64ELb0ELb0EEEJNS5_IJSH_SH_SH_EEENS5_IJNSX_ISH_SD_EENSX_INSA_ILi64EEESD_EEEEESJ_SK_SJ_SK_NS1J_6fusion15FusionCallbacksIS1N_NS1T_17LinearCombinationISJ_fSJ_fLNS_15FloatRoundStyleE2EEES1O_S1S_JEEENS4_5SM1004TMEM4LOAD26SM100_TMEM_LOAD_32dp32b64xENS4_13SM90_TMA_LOADENS16_INS17_ILi2ELi4ELi3EEES1A_NSX_INS5_IJS1B_S1Q_EEENS5_IJS1Q_SD_EEEEEEENS4_39AutoVectorizingCopyWithAssumedAlignmentILi128EEENS4_14SM90_TMA_STOREES28_S2A_S2A_EEEvvEEEEvNT_6ParamsE:
        .type           _ZN7cutlass13device_kernelINS_4gemm6kernel13GemmUniversalIN4cute5tupleIJiiiiEEENS1_10collective13CollectiveMmaINS1_35MainloopSm100TmaUmmaWarpSpecializedILi8ELi2ELi4ENS5_IJNS4_1CILi2EEENSA_ILi4EEENSA_ILi1EEEEEEEENS5_IJNSA_ILi256EEENSA_ILi128EEESH_EEENS_12float_e5m2_tENS5_IJlSD_lEEESJ_SK_NS4_8TiledMMAINS4_8MMA_AtomIJNS4_10MMA_TraitsINS4_25SM100_MMA_F8F6F4_2x1SM_SSEJSJ_SJ_fSG_SH_NS4_17integral_constantINS4_4UMMA5MajorELSR_0EEESS_NSP_INSQ_7ScaleInELST_0EEESU_EEEEEENS4_6LayoutINS5_IJSD_SD_SD_EEENS5_IJNSA_ILi0EEESZ_SZ_EEEEENS5_IJNS4_10UnderscoreES12_S12_EEEEENS4_28SM100_TMA_2SM_LOAD_MULTICASTENS4_14ComposedLayoutINS4_7SwizzleILi3ELi4ELi3EEENS4_18smem_ptr_flag_bitsILi8EEENSX_INS5_IJNSA_ILi8EEESH_EEENS5_IJSH_SD_EEEEEEEvNS4_8identityENS4_18SM100_TMA_2SM_LOADES1F_vS1G_EENS_8epilogue10collective18CollectiveEpilogueINS1J_23Sm100TmaWarpSpecializedILi2ELi2ELi64ELb0ELb0EEEJNS5_IJSH_SH_SH_EEENS5_IJNSX_ISH_SD_EENSX_INSA_ILi64EEESD_EEEEESJ_SK_SJ_SK_NS1J_6fusion15FusionCallbacksIS1N_NS1T_17LinearCombinationISJ_fSJ_fLNS_15FloatRoundStyleE2EEES1O_S1S_JEEENS4_5SM1004TMEM4LOAD26SM100_TMEM_LOAD_32dp32b64xENS4_13SM90_TMA_LOADENS16_INS17_ILi2ELi4ELi3EEES1A_NSX_INS5_IJS1B_S1Q_EEENS5_IJS1Q_SD_EEEEEEENS4_39AutoVectorizingCopyWithAssumedAlignmentILi128EEENS4_14SM90_TMA_STOREES28_S2A_S2A_EEEvvEEEEvNT_6ParamsE,@function
        .size           _ZN7cutlass13device_kernelINS_4gemm6kernel13GemmUniversalIN4cute5tupleIJiiiiEEENS1_10collective13CollectiveMmaINS1_35MainloopSm100TmaUmmaWarpSpecializedILi8ELi2ELi4ENS5_IJNS4_1CILi2EEENSA_ILi4EEENSA_ILi1EEEEEEEENS5_IJNSA_ILi256EEENSA_ILi128EEESH_EEENS_12float_e5m2_tENS5_IJlSD_lEEESJ_SK_NS4_8TiledMMAINS4_8MMA_AtomIJNS4_10MMA_TraitsINS4_25SM100_MMA_F8F6F4_2x1SM_SSEJSJ_SJ_fSG_SH_NS4_17integral_constantINS4_4UMMA5MajorELSR_0EEESS_NSP_INSQ_7ScaleInELST_0EEESU_EEEEEENS4_6LayoutINS5_IJSD_SD_SD_EEENS5_IJNSA_ILi0EEESZ_SZ_EEEEENS5_IJNS4_10UnderscoreES12_S12_EEEEENS4_28SM100_TMA_2SM_LOAD_MULTICASTENS4_14ComposedLayoutINS4_7SwizzleILi3ELi4ELi3EEENS4_18smem_ptr_flag_bitsILi8EEENSX_INS5_IJNSA_ILi8EEESH_EEENS5_IJSH_SD_EEEEEEEvNS4_8identityENS4_18SM100_TMA_2SM_LOADES1F_vS1G_EENS_8epilogue10collective18CollectiveEpilogueINS1J_23Sm100TmaWarpSpecializedILi2ELi2ELi64ELb0ELb0EEEJNS5_IJSH_SH_SH_EEENS5_IJNSX_ISH_SD_EENSX_INSA_ILi64EEESD_EEEEESJ_SK_SJ_SK_NS1J_6fusion15FusionCallbacksIS1N_NS1T_17LinearCombinationISJ_fSJ_fLNS_15FloatRoundStyleE2EEES1O_S1S_JEEENS4_5SM1004TMEM4LOAD26SM100_TMEM_LOAD_32dp32b64xENS4_13SM90_TMA_LOADENS16_INS17_ILi2ELi4ELi3EEES1A_NSX_INS5_IJS1B_S1Q_EEENS5_IJS1Q_SD_EEEEEEENS4_39AutoVectorizingCopyWithAssumedAlignmentILi128EEENS4_14SM90_TMA_STOREES28_S2A_S2A_EEEvvEEEEvNT_6ParamsE,(.L_x_176 - _ZN7cutlass13device_kernelINS_4gemm6kernel13GemmUniversalIN4cute5tupleIJiiiiEEENS1_10collective13CollectiveMmaINS1_35MainloopSm100TmaUmmaWarpSpecializedILi8ELi2ELi4ENS5_IJNS4_1CILi2EEENSA_ILi4EEENSA_ILi1EEEEEEEENS5_IJNSA_ILi256EEENSA_ILi128EEESH_EEENS_12float_e5m2_tENS5_IJlSD_lEEESJ_SK_NS4_8TiledMMAINS4_8MMA_AtomIJNS4_10MMA_TraitsINS4_25SM100_MMA_F8F6F4_2x1SM_SSEJSJ_SJ_fSG_SH_NS4_17integral_constantINS4_4UMMA5MajorELSR_0EEESS_NSP_INSQ_7ScaleInELST_0EEESU_EEEEEENS4_6LayoutINS5_IJSD_SD_SD_EEENS5_IJNSA_ILi0EEESZ_SZ_EEEEENS5_IJNS4_10UnderscoreES12_S12_EEEEENS4_28SM100_TMA_2SM_LOAD_MULTICASTENS4_14ComposedLayoutINS4_7SwizzleILi3ELi4ELi3EEENS4_18smem_ptr_flag_bitsILi8EEENSX_INS5_IJNSA_ILi8EEESH_EEENS5_IJSH_SD_EEEEEEEvNS4_8identityENS4_18SM100_TMA_2SM_LOADES1F_vS1G_EENS_8epilogue10collective18CollectiveEpilogueINS1J_23Sm100TmaWarpSpecializedILi2ELi2ELi64ELb0ELb0EEEJNS5_IJSH_SH_SH_EEENS5_IJNSX_ISH_SD_EENSX_INSA_ILi64EEESD_EEEEESJ_SK_SJ_SK_NS1J_6fusion15FusionCallbacksIS1N_NS1T_17LinearCombinationISJ_fSJ_fLNS_15FloatRoundStyleE2EEES1O_S1S_JEEENS4_5SM1004TMEM4LOAD26SM100_TMEM_LOAD_32dp32b64xENS4_13SM90_TMA_LOADENS16_INS17_ILi2ELi4ELi3EEES1A_NSX_INS5_IJS1B_S1Q_EEENS5_IJS1Q_SD_EEEEEEENS4_39AutoVectorizingCopyWithAssumedAlignmentILi128EEENS4_14SM90_TMA_STOREES28_S2A_S2A_EEEvvEEEEvNT_6ParamsE)
        .other          _ZN7cutlass13device_kernelINS_4gemm6kernel13GemmUniversalIN4cute5tupleIJiiiiEEENS1_10collective13CollectiveMmaINS1_35MainloopSm100TmaUmmaWarpSpecializedILi8ELi2ELi4ENS5_IJNS4_1CILi2EEENSA_ILi4EEENSA_ILi1EEEEEEEENS5_IJNSA_ILi256EEENSA_ILi128EEESH_EEENS_12float_e5m2_tENS5_IJlSD_lEEESJ_SK_NS4_8TiledMMAINS4_8MMA_AtomIJNS4_10MMA_TraitsINS4_25SM100_MMA_F8F6F4_2x1SM_SSEJSJ_SJ_fSG_SH_NS4_17integral_constantINS4_4UMMA5MajorELSR_0EEESS_NSP_INSQ_7ScaleInELST_0EEESU_EEEEEENS4_6LayoutINS5_IJSD_SD_SD_EEENS5_IJNSA_ILi0EEESZ_SZ_EEEEENS5_IJNS4_10UnderscoreES12_S12_EEEEENS4_28SM100_TMA_2SM_LOAD_MULTICASTENS4_14ComposedLayoutINS4_7SwizzleILi3ELi4ELi3EEENS4_18smem_ptr_flag_bitsILi8EEENSX_INS5_IJNSA_ILi8EEESH_EEENS5_IJSH_SD_EEEEEEEvNS4_8identityENS4_18SM100_TMA_2SM_LOADES1F_vS1G_EENS_8epilogue10collective18CollectiveEpilogueINS1J_23Sm100TmaWarpSpecializedILi2ELi2ELi64ELb0ELb0EEEJNS5_IJSH_SH_SH_EEENS5_IJNSX_ISH_SD_EENSX_INSA_ILi64EEESD_EEEEESJ_SK_SJ_SK_NS1J_6fusion15FusionCallbacksIS1N_NS1T_17LinearCombinationISJ_fSJ_fLNS_15FloatRoundStyleE2EEES1O_S1S_JEEENS4_5SM1004TMEM4LOAD26SM100_TMEM_LOAD_32dp32b64xENS4_13SM90_TMA_LOADENS16_INS17_ILi2ELi4ELi3EEES1A_NSX_INS5_IJS1B_S1Q_EEENS5_IJS1Q_SD_EEEEEEENS4_39AutoVectorizingCopyWithAssumedAlignmentILi128EEENS4_14SM90_TMA_STOREES28_S2A_S2A_EEEvvEEEEvNT_6ParamsE,@"STO_CUDA_ENTRY STV_DEFAULT"
_ZN7cutlass13device_kernelINS_4gemm6kernel13GemmUniversalIN4cute5tupleIJiiiiEEENS1_10collective13CollectiveMmaINS1_35MainloopSm100TmaUmmaWarpSpecializedILi8ELi2ELi4ENS5_IJNS4_1CILi2EEENSA_ILi4EEENSA_ILi1EEEEEEEENS5_IJNSA_ILi256EEENSA_ILi128EEESH_EEENS_12float_e5m2_tENS5_IJlSD_lEEESJ_SK_NS4_8TiledMMAINS4_8MMA_AtomIJNS4_10MMA_TraitsINS4_25SM100_MMA_F8F6F4_2x1SM_SSEJSJ_SJ_fSG_SH_NS4_17integral_constantINS4_4UMMA5MajorELSR_0EEESS_NSP_INSQ_7ScaleInELST_0EEESU_EEEEEENS4_6LayoutINS5_IJSD_SD_SD_EEENS5_IJNSA_ILi0EEESZ_SZ_EEEEENS5_IJNS4_10UnderscoreES12_S12_EEEEENS4_28SM100_TMA_2SM_LOAD_MULTICASTENS4_14ComposedLayoutINS4_7SwizzleILi3ELi4ELi3EEENS4_18smem_ptr_flag_bitsILi8EEENSX_INS5_IJNSA_ILi8EEESH_EEENS5_IJSH_SD_EEEEEEEvNS4_8identityENS4_18SM100_TMA_2SM_LOADES1F_vS1G_EENS_8epilogue10collective18CollectiveEpilogueINS1J_23Sm100TmaWarpSpecializedILi2ELi2ELi64ELb0ELb0EEEJNS5_IJSH_SH_SH_EEENS5_IJNSX_ISH_SD_EENSX_INSA_ILi64EEESD_EEEEESJ_SK_SJ_SK_NS1J_6fusion15FusionCallbacksIS1N_NS1T_17LinearCombinationISJ_fSJ_fLNS_15FloatRoundStyleE2EEES1O_S1S_JEEENS4_5SM1004TMEM4LOAD26SM100_TMEM_LOAD_32dp32b64xENS4_13SM90_TMA_LOADENS16_INS17_ILi2ELi4ELi3EEES1A_NSX_INS5_IJS1B_S1Q_EEENS5_IJS1Q_SD_EEEEEEENS4_39AutoVectorizingCopyWithAssumedAlignmentILi128EEENS4_14SM90_TMA_STOREES28_S2A_S2A_EEEvvEEEEvNT_6ParamsE:
[----:B------:R-:W1:Y:S01]  /*0000*/  LDC R1, c[0x0][0x37c] ;  /* 0x0000df00ff017b82 */ /* 0x000e620000000800 */
[----:B------:R-:W2:Y:S01]  /*0010*/  S2R R177, SR_TID.X ;  /* 0x0000000000b17919 */ /* 0x000ea20000002100 */
[----:B------:R-:W3:Y:S06]  /*0020*/  LDCU.64 UR8, c[0x0][0x890] ;  /* 0x00011200ff0877ac */ /* 0x000eec0008000a00 */
[----:B------:R-:W4:Y:S01]  /*0030*/  S2UR UR48, SR_CgaCtaId ;  /* 0x00000000003079c3 */ /* 0x000f220000008800 */
[----:B------:R-:W-:Y:S02]  /*0040*/  PRMT R162, RZ, 0x7610, R162 ;  /* 0x00007610ffa27816 */ /* 0x000fe400000000a2 */
[----:B------:R-:W-:-:S02]  /*0050*/  ELECT P0, URZ, PT ;  /* 0x0000000000ff782f */ /* 0x000fc40003800000 */
[----:B---3--:R-:W-:-:S04]  /*0060*/  ISETP.NE.U32.AND P1, PT, RZ, UR8, PT ;  /* 0x00000008ff007c0c */ /* 0x008fc8000bf25070 */
[----:B------:R-:W-:Y:S01]  /*0070*/  ISETP.NE.AND.EX P2, PT, RZ, UR9, PT, P1 ;  /* 0x00000009ff007c0c */ /* 0x000fe2000bf45310 */
[----:B----4-:R-:W-:Y:S02]  /*0080*/  ULOP3.LUT UR46, UR48, 0x1, URZ, 0xc0, !UPT ;  /* 0x00000001302e7892 */ /* 0x010fe4000f8ec0ff */
[----:B------:R-:W-:Y:S01]  /*0090*/  ULOP3.LUT UR45, UR48, 0x1, URZ, 0x3c, !UPT ;  /* 0x00000001302d7892 */ /* 0x000fe2000f8e3cff */
[----:B--2---:R-:W-:-:S05]  /*00a0*/  SHF.R.U32.HI R163, RZ, 0x5, R177 ;  /* 0x00000005ffa37819 */ /* 0x004fca00000116b1 */
[----:B------:R-:W2:Y:S02]  /*00b0*/  SHFL.IDX PT, R0, R163, RZ, 0x1f ;  /* 0x00001fffa3007589 */ /* 0x000ea400000e0000 */
[----:B--2---:R-:W-:Y:S02]  /*00c0*/  R2UR UR21, R0 ;  /* 0x00000000001572ca */ /* 0x004fe400000e0000 */
[----:B-1----:R-:W-:Y:S05]  /*00d0*/  @P2 BRA `(.L_x_0) ;  /* 0x0000000000302947 */ /* 0x002fea0003800000 */
[----:B------:R-:W1:Y:S02]  /*00e0*/  LDCU.64 UR4, c[0x0][0x888] ;  /* 0x00011100ff0477ac */ /* 0x000e640008000a00 */
[----:B-1----:R-:W-:-:S04]  /*00f0*/  UISETP.NE.U32.AND UP0, UPT, UR4, URZ, UPT ;  /* 0x000000ff0400728c */ /* 0x002fc8000bf05070 */
[----:B------:R-:W-:-:S09]  /*0100*/  UISETP.NE.AND.EX UP0, UPT, UR5, URZ, UPT, UP0 ;  /* 0x000000ff0500728c */ /* 0x000fd2000bf05300 */
[----:B------:R-:W-:Y:S05]  /*0110*/  BRA.U !UP0, `(.L_x_1) ;  /* 0x0000000108147547 */ /* 0x000fea000b800000 */
[----:B------:R-:W1:Y:S01]  /*0120*/  LDC.64 R2, c[0x0][0x888] ;  /* 0x00022200ff027b82 */ /* 0x000e620000000a00 */
[----:B------:R-:W1:Y:S02]  /*0130*/  LDCU.64 UR4, c[0x0][0x358] ;  /* 0x00006b00ff0477ac */ /* 0x000e640008000a00 */
[----:B-1----:R1:W5:Y:S01]  /*0140*/  LDG.E R73, desc[UR4][R2.64] ;  /* 0x0000000402497981 */ /* 0x002362000c1e1900 */
[----:B------:R-:W-:Y:S01]  /*0150*/  HFMA2 R162, -RZ, RZ, 0, 5.9604644775390625e-08 ;  /* 0x00000001ffa27431 */ /* 0x000fe200000001ff */
[----:B------:R-:W-:Y:S05]  /*0160*/  BRA `(.L_x_0) ;  /* 0x00000000000c7947 */ /* 0x000fea0003800000 */
.L_x_1:
[----:B------:R-:W1:Y:S01]  /*0170*/  LDCU UR4, c[0x0][0x880] ;  /* 0x00011000ff0477ac */ /* 0x000e620008000800 */
[----:B------:R-:W-:Y:S01]  /*0180*/  HFMA2 R162, -RZ, RZ, 0, 5.9604644775390625e-08 ;  /* 0x00000001ffa27431 */ /* 0x000fe200000001ff */
[----:B-1----:R-:W-:-:S07]  /*0190*/  MOV R73, UR4 ;  /* 0x0000000400497c02 */ /* 0x002fce0008000f00 */
.L_x_0:
[----:B------:R-:W2:Y:S02]  /*01a0*/  LDCU.64 UR4, c[0x0][0x8b0] ;  /* 0x00011600ff0477ac */ /* 0x000ea40008000a00 */
[----:B--2---:R-:W-:-:S04]  /*01b0*/  UISETP.NE.U32.AND UP0, UPT, UR4, URZ, UPT ;  /* 0x000000ff0400728c */ /* 0x004fc8000bf05070 */
[----:B------:R-:W-:-:S09]  /*01c0*/  UISETP.NE.AND.EX UP0, UPT, UR5, URZ, UPT, UP0 ;  /* 0x000000ff0500728c */ /* 0x000fd2000bf05300 */
[----:B------:R-:W-:Y:S05]  /*01d0*/  BRA.U UP0, `(.L_x_2) ;  /* 0x0000000100287547 */ /* 0x000fea000b800000 */
[----:B------:R-:W2:Y:S02]  /*01e0*/  LDCU.64 UR4, c[0x0][0x8a8] ;  /* 0x00011500ff0477ac */ /* 0x000ea40008000a00 */
[----:B--2---:R-:W-:-:S04]  /*01f0*/  UISETP.NE.U32.AND UP0, UPT, UR4, URZ, UPT ;  /* 0x000000ff0400728c */ /* 0x004fc8000bf05070 */
[----:B------:R-:W-:-:S09]  /*0200*/  UISETP.NE.AND.EX UP0, UPT, UR5, URZ, UPT, UP0 ;  /* 0x000000ff0500728c */ /* 0x000fd2000bf05300 */
[----:B------:R-:W-:Y:S05]  /*0210*/  BRA.U !UP0, `(.L_x_3) ;  /* 0x0000000108107547 */ /* 0x000fea000b800000 */
[----:B------:R-:W2:Y:S01]  /*0220*/  LDC.64 R70, c[0x0][0x8a8] ;  /* 0x00022a00ff467b82 */ /* 0x000ea20000000a00 */
[----:B------:R-:W2:Y:S02]  /*0230*/  LDCU.64 UR4, c[0x0][0x358] ;  /* 0x00006b00ff0477ac */ /* 0x000ea40008000a00 */
[----:B--2---:R2:W5:Y:S01]  /*0240*/  LDG.E R70, desc[UR4][R70.64] ;  /* 0x0000000446467981 */ /* 0x004562000c1e1900 */
[----:B------:R-:W-:Y:S05]  /*0250*/  BRA `(.L_x_2) ;  /* 0x0000000000087947 */ /* 0x000fea0003800000 */
.L_x_3:
[----:B------:R-:W2:Y:S02]  /*0260*/  LDCU UR4, c[0x0][0x8a0] ;  /* 0x00011400ff0477ac */ /* 0x000ea40008000800 */
[----:B--2---:R-:W-:Y:S02]  /*0270*/  MOV R70, UR4 ;  /* 0x0000000400467c02 */ /* 0x004fe40008000f00 */
.L_x_2:
[----:B------:R-:W-:Y:S01]  /*0280*/  IMAD.U32 R0, RZ, RZ, UR21 ;  /* 0x00000015ff007e24 */ /* 0x000fe2000f8e00ff */
[----:B------:R-:W-:Y:S04]  /*0290*/  BSSY.RECONVERGENT B0, `(.L_x_4) ;  /* 0x000000c000007945 */ /* 0x000fe80003800200 */
[C---:B------:R-:W-:Y:S02]  /*02a0*/  ISETP.NE.OR P3, PT, R0.reuse, 0x1, !P0 ;  /* 0x000000010000780c */ /* 0x040fe40004765670 */
[----:B------:R-:W-:-:S11]  /*02b0*/  ISETP.NE.OR P2, PT, R0, 0x3, !P0 ;  /* 0x000000030000780c */ /* 0x000fd60004745670 */
[----:B------:R-:W-:Y:S05]  /*02c0*/  @P3 BRA `(.L_x_5) ;  /* 0x0000000000203947 */ /* 0x000fea0003800000 */
[----:B------:R-:W3:Y:S02]  /*02d0*/  LDCU.64 UR4, c[0x0][0x348] ;  /* 0x00006900ff0477ac */ /* 0x000ee40008000a00 */
[----:B---3--:R-:W-:Y:S02]  /*02e0*/  UIADD3 UR6, UP1, UPT, UR4, 0x80, URZ ;  /* 0x0000008004067890 */ /* 0x008fe4000ff3e0ff */
[----:B------:R-:W-:Y:S02]  /*02f0*/  UIADD3 UR4, UP0, UPT, UR4, 0x180, URZ ;  /* 0x0000018004047890 */ /* 0x000fe4000ff1e0ff */
[----:B------:R-:W-:Y:S02]  /*0300*/  UIADD3.X UR7, UPT, UPT, URZ, UR5, URZ, UP1, !UPT ;  /* 0x00000005ff077290 */ /* 0x000fe40008ffe4ff */
[----:B------:R-:W-:-:S07]  /*0310*/  UIADD3.X UR5, UPT, UPT, URZ, UR5, URZ, UP0, !UPT ;  /* 0x00000005ff057290 */ /* 0x000fce00087fe4ff */
[----:B------:R3:W-:Y:S02]  /*0320*/  UTMACCTL.PF [UR6] ;  /* 0x00000000060079b9 */ /* 0x0007e40008040000 */
[----:B------:R3:W-:Y:S02]  /*0330*/  UTMACCTL.PF [UR4] ;  /* 0x00000000040079b9 */ /* 0x0007e40008040000 */
[----:B---3--:R-:W-:Y:S01]  /*0340*/  NOP ;  /* 0x0000000000007918 */ /* 0x008fe20000000000 */
.L_x_5:
[----:B------:R-:W-:Y:S05]  /*0350*/  BSYNC.RECONVERGENT B0 ;  /* 0x0000000000007941 */ /* 0x000fea0003800200 */
.L_x_4:
[----:B------:R-:W-:Y:S04]  /*0360*/  BSSY.RECONVERGENT B0, `(.L_x_6) ;  /* 0x000000a000007945 */ /* 0x000fe80003800200 */
        /* <DEDUP_REMOVED lines=9> */
.L_x_7:
[----:B------:R-:W-:Y:S05]  /*0400*/  BSYNC.RECONVERGENT B0 ;  /* 0x0000000000007941 */ /* 0x000fea0003800200 */
.L_x_6:
[----:B------:R-:W3:Y:S01]  /*0410*/  LDCU.64 UR4, c[0x0][0x888] ;  /* 0x00011100ff0477ac */ /* 0x000ee20008000a00 */
[----:B------:R-:W-:Y:S01]  /*0420*/  ISETP.NE.AND.EX P1, PT, RZ, UR9, PT, P1 ;  /* 0x00000009ff007c0c */ /* 0x000fe2000bf25310 */
[----:B------:R-:W-:Y:S01]  /*0430*/  UPLOP3.LUT UP4, UPT, UPT, UPT, UPT, 0x80, 0x8 ;  /* 0x000000000008789c */ /* 0x000fe20003f8f070 */
[----:B---3--:R-:W-:-:S04]  /*0440*/  ISETP.NE.U32.AND P2, PT, RZ, UR4, PT ;  /* 0x00000004ff007c0c */ /* 0x008fc8000bf45070 */
[----:B------:R-:W-:-:S13]  /*0450*/  ISETP.NE.AND.EX P2, PT, RZ, UR5, PT, P2 ;  /* 0x00000005ff007c0c */ /* 0x000fda000bf45320 */
[----:B------:R-:W-:Y:S05]  /*0460*/  @P2 BRA P1, `(.L_x_8) ;  /* 0x0000000000282947 */ /* 0x000fea0000800000 */
[----:B------:R-:W-:Y:S01]  /*0470*/  UISETP.NE.U32.AND UP0, UPT, UR8, URZ, UPT ;  /* 0x000000ff0800728c */ /* 0x000fe2000bf05070 */
[----:B-----5:R-:W-:Y:S01]  /*0480*/  FSETP.NEU.AND P1, PT, R73, RZ, PT ;  /* 0x000000ff4900720b */ /* 0x020fe20003f2d000 */
[----:B------:R-:W-:Y:S02]  /*0490*/  UISETP.NE.U32.AND UP2, UPT, UR4, URZ, UPT ;  /* 0x000000ff0400728c */ /* 0x000fe4000bf45070 */
[----:B------:R-:W-:Y:S02]  /*04a0*/  UISETP.NE.AND.EX UP1, UPT, UR9, URZ, UPT, UP0 ;  /* 0x000000ff0900728c */ /* 0x000fe4000bf25300 */
[----:B------:R-:W-:-:S04]  /*04b0*/  UISETP.NE.AND.EX UP0, UPT, UR5, URZ, UPT, UP2 ;  /* 0x000000ff0500728c */ /* 0x000fc8000bf05320 */
[----:B------:R-:W-:-:S04]  /*04c0*/  USEL UR4, URZ, 0xffffffff, UP0 ;  /* 0xffffffffff047887 */ /* 0x000fc80008000000 */
[----:B------:R-:W-:Y:S01]  /*04d0*/  VOTEU.ANY UP0, P1 ;  /* 0x0000000000ff7886 */ /* 0x000fe20000800100 */
[----:B------:R-:W-:-:S04]  /*04e0*/  @!UP1 USEL UR4, URZ, 0xffffffff, UP0 ;  /* 0xffffffffff049887 */ /* 0x000fc80008000000 */
[----:B------:R-:W-:-:S04]  /*04f0*/  ULOP3.LUT UR4, UR4, 0x1, URZ, 0xc0, !UPT ;  /* 0x0000000104047892 */ /* 0x000fc8000f8ec0ff */
[----:B------:R-:W-:-:S11]  /*0500*/  UISETP.NE.U32.AND UP4, UPT, UR4, 0x1, UPT ;  /* 0x000000010400788c */ /* 0x000fd6000bf85070 */
.L_x_8:
[----:B------:R-:W3:Y:S01]  /*0510*/  SHFL.IDX PT, R0, R163, RZ, 0x1f ;  /* 0x00001fffa3007589 */ /* 0x000ee200000e0000 */
[----:B------:R-:W-:-:S04]  /*0520*/  UISETP.NE.AND UP0, UPT, UR21, 0x2, UPT ;  /* 0x000000021500788c */ /* 0x000fc8000bf05270 */
[----:B------:R-:W-:Y:S02]  /*0530*/  UISETP.EQ.AND UP1, UPT, UR46, URZ, !UP0 ;  /* 0x000000ff2e00728c */ /* 0x000fe4000c722270 */
[----:B------:R-:W-:-:S04]  /*0540*/  USEL UR43, URZ, 0x1, UP0 ;  /* 0x00000001ff2b7887 */ /* 0x000fc80008000000 */
[----:B------:R-:W-:Y:S02]  /*0550*/  PLOP3.LUT P3, PT, P0, PT, UP1, 0x80, 0x8 ;  /* 0x000000000008781c */ /* 0x000fe4000076f018 */
[----:B---3--:R-:W-:-:S13]  /*0560*/  ISETP.NE.AND P1, PT, R0, RZ, PT ;  /* 0x000000ff0000720c */ /* 0x008fda0003f25270 */
[----:B------:R-:W-:Y:S05]  /*0570*/  @P1 BRA `(.L_x_9) ;  /* 0x0000000000741947 */ /* 0x000fea0003800000 */
[----:B------:R-:W-:Y:S01]  /*0580*/  UMOV UR4, 0x400 ;  /* 0x0000040000047882 */ /* 0x000fe20000000000 */
[----:B------:R-:W-:Y:S01]  /*0590*/  UMOV UR8, 0x1 ;  /* 0x0000000100087882 */ /* 0x000fe20000000000 */
[----:B------:R-:W-:Y:S01]  /*05a0*/  UMOV UR6, 0x4 ;  /* 0x0000000400067882 */ /* 0x000fe20000000000 */
[----:B------:R-:W-:Y:S02]  /*05b0*/  ULEA UR4, UR48, UR4, 0x18 ;  /* 0x0000000430047291 */ /* 0x000fe4000f8ec0ff */
[----:B------:R-:W-:-:S04]  /*05c0*/  UIADD3 UR8, UPT, UPT, -UR8, 0x100000, URZ ;  /* 0x0010000008087890 */ /* 0x000fc8000fffe1ff */
[----:B------:R-:W-:Y:S02]  /*05d0*/  USHF.L.U32 UR9, UR8, 0xb, URZ ;  /* 0x0000000b08097899 */ /* 0x000fe400080006ff */
[----:B------:R-:W-:Y:S02]  /*05e0*/  USHF.L.U32 UR8, UR8, 0x1, URZ ;  /* 0x0000000108087899 */ /* 0x000fe400080006ff */
[----:B------:R-:W-:-:S04]  /*05f0*/  UIADD3 UR6, UPT, UPT, -UR6, 0x100000, URZ ;  /* 0x0010000006067890 */ /* 0x000fc8000fffe1ff */
[----:B------:R-:W-:Y:S02]  /*0600*/  USHF.L.U32 UR7, UR6, 0xb, URZ ;  /* 0x0000000b06077899 */ /* 0x000fe400080006ff */
[----:B------:R-:W-:Y:S01]  /*0610*/  USHF.L.U32 UR6, UR6, 0x1, URZ ;  /* 0x0000000106067899 */ /* 0x000fe200080006ff */
[----:B------:R-:W-:Y:S01]  /*0620*/  ELECT P1, URZ, PT ;  /* 0x0000000000ff782f */ /* 0x000fe20003820000 */
[----:B------:R-:W3:Y:S02]  /*0630*/  FENCE.VIEW.ASYNC.S ;  /* 0x00000000000073c6 */ /* 0x000ee40000000000 */
[----:B---3--:R3:W4:Y:S08]  /*0640*/  SYNCS.EXCH.64 URZ, [UR4], UR8 ;  /* 0x0000000804ff75b2 */ /* 0x0087300008000100 */
[----:B------:R3:W1:Y:S01]  /*0650*/  SYNCS.EXCH.64 URZ, [UR4+0x40], UR6 ;  /* 0x0000400604ff75b2 */ /* 0x0006620008000100 */
        /* <DEDUP_REMOVED lines=13> */
[----:B------:R3:W1:Y:S02]  /*0730*/  SYNCS.EXCH.64 URZ, [UR4+0x78], UR6 ;  /* 0x0000780604ff75b2 */ /* 0x0006640008000100 */
[----:B---3--:R-:W-:Y:S01]  /*0740*/  NOP ;  /* 0x0000000000007918 */ /* 0x008fe20000000000 */
.L_x_9:
[----:B------:R-:W3:Y:S01]  /*0750*/  SHFL.IDX PT, R0, R163, RZ, 0x1f ;  /* 0x00001fffa3007589 */ /* 0x000ee200000e0000 */
[----:B------:R-:W-:Y:S01]  /*0760*/  NOP ;  /* 0x0000000000007918 */ /* 0x000fe20000000000 */
[----:B---3--:R-:W-:-:S13]  /*0770*/  ISETP.NE.AND P1, PT, R0, 0x1, PT ;  /* 0x000000010000780c */ /* 0x008fda0003f25270 */
        /* <DEDUP_REMOVED lines=13> */
[----:B---3--:R3:W1:Y:S08]  /*0850*/  SYNCS.EXCH.64 URZ, [UR4+0x80], UR8 ;  /* 0x0000800804ff75b2 */ /* 0x0086700008000100 */
[----:B------:R3:W1:Y:S01]  /*0860*/  SYNCS.EXCH.64 URZ, [UR4+0x90], UR6 ;  /* 0x0000900604ff75b2 */ /* 0x0006620008000100 */
[----:B------:R3:W1:Y:S01]  /*0870*/  SYNCS.EXCH.64 URZ, [UR4+0x88], UR8 ;  /* 0x0000880804ff75b2 */ /* 0x0006620008000100 */
[----:B------:R3:W1:Y:S01]  /*0880*/  SYNCS.EXCH.64 URZ, [UR4+0x98], UR6 ;  /* 0x0000980604ff75b2 */ /* 0x0006620008000100 */
[----:B------:R-:W-:Y:S01]  /*0890*/  NOP ;  /* 0x0000000000007918 */ /* 0x000fe20000000000 */
.L_x_10:
[----:B------:R-:W2:Y:S01]  /*08a0*/  SHFL.IDX PT, R0, R163, RZ, 0x1f ;  /* 0x00001fffa3007589 */ /* 0x000ea200000e0000 */
[----:B------:R-:W-:Y:S01]  /*08b0*/  NOP ;  /* 0x0000000000007918 */ /* 0x000fe20000000000 */
[----:B--2---:R-:W-:-:S13]  /*08c0*/  ISETP.NE.AND P1, PT, R0, 0x3, PT ;  /* 0x000000030000780c */ /* 0x004fda0003f25270 */
[----:B------:R-:W-:Y:S05]  /*08d0*/  @P1 BRA `(.L_x_11) ;  /* 0x00000000002c1947 */ /* 0x000fea0003800000 */
[----:B---3--:R-:W-:Y:S01]  /*08e0*/  UMOV UR4, 0x400 ;  /* 0x0000040000047882 */ /* 0x008fe20000000000 */
[----:B------:R-:W-:Y:S01]  /*08f0*/  UMOV UR5, 0x20 ;  /* 0x0000002000057882 */ /* 0x000fe20000000000 */
[----:B------:R-:W-:Y:S02]  /*0900*/  ULEA UR6, UR48, UR4, 0x18 ;  /* 0x0000000430067291 */ /* 0x000fe4000f8ec0ff */
[----:B------:R-:W-:-:S04]  /*0910*/  UIADD3 UR4, UPT, UPT, -UR5, 0x100000, URZ ;  /* 0x0010000005047890 */ /* 0x000fc8000fffe1ff */
[----:B------:R-:W-:Y:S02]  /*0920*/  USHF.L.U32 UR5, UR4, 0xb, URZ ;  /* 0x0000000b04057899 */ /* 0x000fe400080006ff */
[----:B------:R-:W-:Y:S01]  /*0930*/  USHF.L.U32 UR4, UR4, 0x1, URZ ;  /* 0x0000000104047899 */ /* 0x000fe200080006ff */
[----:B------:R-:W-:Y:S01]  /*0940*/  ELECT P1, URZ, PT ;  /* 0x0000000000ff782f */ /* 0x000fe20003820000 */
[----:B------:R-:W2:Y:S10]  /*0950*/  FENCE.VIEW.ASYNC.S ;  /* 0x00000000000073c6 */ /* 0x000eb40000000000 */
[----:B--2---:R2:W3:Y:S01]  /*0960*/  SYNCS.EXCH.64 URZ, [UR6+0xa0], UR4 ;  /* 0x0000a00406ff75b2 */ /* 0x0044e20008000100 */
[----:B------:R2:W1:Y:S01]  /*0970*/  SYNCS.EXCH.64 URZ, [UR6+0xa8], UR4 ;  /* 0x0000a80406ff75b2 */ /* 0x0004620008000100 */
[----:B------:R-:W-:Y:S01]  /*0980*/  NOP ;  /* 0x0000000000007918 */ /* 0x000fe20000000000 */
.L_x_11:
[----:B------:R-:W4:Y:S01]  /*0990*/  SHFL.IDX PT, R0, R163, RZ, 0x1f ;  /* 0x00001fffa3007589 */ /* 0x000f2200000e0000 */
[----:B------:R-:W-:Y:S01]  /*09a0*/  NOP ;  /* 0x0000000000007918 */ /* 0x000fe20000000000 */
[----:B----4-:R-:W-:-:S13]  /*09b0*/  ISETP.NE.AND P1, PT, R0, 0x4, PT ;  /* 0x000000040000780c */ /* 0x010fda0003f25270 */
[----:B------:R-:W-:Y:S05]  /*09c0*/  @P1 BRA `(.L_x_12) ;  /* 0x0000000000481947 */ /* 0x000fea0003800000 */
[----:B--23--:R-:W-:Y:S01]  /*09d0*/  UMOV UR4, 0x720 ;  /* 0x0000072000047882 */ /* 0x00cfe20000000000 */
[----:B------:R-:W-:Y:S01]  /*09e0*/  UMOV UR6, 0x400 ;  /* 0x0000040000067882 */ /* 0x000fe20000000000 */
[----:B------:R-:W-:Y:S01]  /*09f0*/  USEL UR4, UR4, 0x620, UP4 ;  /* 0x0000062004047887 */ /* 0x000fe2000a000000 */
        /* <DEDUP_REMOVED lines=9> */
[----:B------:R-:W2:Y:S02]  /*0a90*/  FENCE.VIEW.ASYNC.S ;  /* 0x00000000000073c6 */ /* 0x000ea40000000000 */
[----:B--2---:R4:W2:Y:S08]  /*0aa0*/  SYNCS.EXCH.64 URZ, [UR6+0xb0], UR8 ;  /* 0x0000b00806ff75b2 */ /* 0x0048b00008000100 */
[----:B------:R4:W3:Y:S01]  /*0ab0*/  SYNCS.EXCH.64 URZ, [UR6+0xc0], UR4 ;  /* 0x0000c00406ff75b2 */ /* 0x0008e20008000100 */
[----:B------:R4:W1:Y:S01]  /*0ac0*/  SYNCS.EXCH.64 URZ, [UR6+0xb8], UR8 ;  /* 0x0000b80806ff75b2 */ /* 0x0008620008000100 */
[----:B------:R4:W1:Y:S02]  /*0ad0*/  SYNCS.EXCH.64 URZ, [UR6+0xc8], UR4 ;  /* 0x0000c80406ff75b2 */ /* 0x0008640008000100 */
[----:B----4-:R-:W-:Y:S01]  /*0ae0*/  NOP ;  /* 0x0000000000007918 */ /* 0x010fe20000000000 */
.L_x_12:
[----:B------:R-:W4:Y:S01]  /*0af0*/  SHFL.IDX PT, R0, R163, RZ, 0x1f ;  /* 0x00001fffa3007589 */ /* 0x000f2200000e0000 */
[----:B------:R-:W-:Y:S01]  /*0b00*/  NOP ;  /* 0x0000000000007918 */ /* 0x000fe20000000000 */
[----:B----4-:R-:W-:-:S13]  /*0b10*/  ISETP.NE.AND P1, PT, R0, 0x5, PT ;  /* 0x000000050000780c */ /* 0x010fda0003f25270 */
[----:B------:R-:W-:Y:S05]  /*0b20*/  @P1 BRA `(.L_x_13) ;  /* 0x0000000000541947 */ /* 0x000fea0003800000 */
[----:B--23--:R-:W-:Y:S01]  /*0b30*/  UMOV UR4, 0x400 ;  /* 0x0000040000047882 */ /* 0x00cfe20000000000 */
        /* <DEDUP_REMOVED lines=14> */
[----:B------:R4:W1:Y:S01]  /*0c20*/  SYNCS.EXCH.64 URZ, [UR4+0xf8], UR8 ;  /* 0x0000f80804ff75b2 */ /* 0x0008620008000100 */
[----:B------:R4:W1:Y:S01]  /*0c30*/  SYNCS.EXCH.64 URZ, [UR4+0xe0], UR6 ;  /* 0x0000e00604ff75b2 */ /* 0x0008620008000100 */
[----:B------:R4:W1:Y:S01]  /*0c40*/  SYNCS.EXCH.64 URZ, [UR4+0x100], UR8 ;  /* 0x0001000804ff75b2 */ /* 0x0008620008000100 */
[----:B------:R4:W1:Y:S01]  /*0c50*/  SYNCS.EXCH.64 URZ, [UR4+0xe8], UR6 ;  /* 0x0000e80604ff75b2 */ /* 0x0008620008000100 */
[----:B------:R4:W1:Y:S02]  /*0c60*/  SYNCS.EXCH.64 URZ, [UR4+0x108], UR8 ;  /* 0x0001080804ff75b2 */ /* 0x0008640008000100 */
[----:B----4-:R-:W-:Y:S01]  /*0c70*/  NOP ;  /* 0x0000000000007918 */ /* 0x010fe20000000000 */
.L_x_13:
[----:B------:R-:W4:Y:S01]  /*0c80*/  SHFL.IDX PT, R0, R163, RZ, 0x1f ;  /* 0x00001fffa3007589 */ /* 0x000f2200000e0000 */
[----:B------:R-:W-:Y:S01]  /*0c90*/  ISETP.NE.OR P0, PT, RZ, UR21, !P0 ;  /* 0x00000015ff007c0c */ /* 0x000fe2000c705670 */
[----:B------:R-:W-:Y:S01]  /*0ca0*/  NOP ;  /* 0x0000000000007918 */ /* 0x000fe20000000000 */
[----:B----4-:R-:W-:-:S13]  /*0cb0*/  ISETP.NE.AND P1, PT, R0, 0x3, PT ;  /* 0x000000030000780c */ /* 0x010fda0003f25270 */
[----:B------:R-:W-:Y:S05]  /*0cc0*/  @P1 BRA `(.L_x_14) ;  /* 0x0000000000341947 */ /* 0x000fea0003800000 */
[----:B--23--:R-:W-:Y:S01]  /*0cd0*/  UMOV UR4, 0x400 ;  /* 0x0000040000047882 */ /* 0x00cfe20000000000 */
[----:B------:R-:W-:Y:S01]  /*0ce0*/  UMOV UR6, 0x20 ;  /* 0x0000002000067882 */ /* 0x000fe20000000000 */
[----:B------:R-:W-:Y:S02]  /*0cf0*/  ULEA UR4, UR48, UR4, 0x18 ;  /* 0x0000000430047291 */ /* 0x000fe4000f8ec0ff */
[----:B------:R-:W-:-:S04]  /*0d00*/  UIADD3 UR6, UPT, UPT, -UR6, 0x100000, URZ ;  /* 0x0010000006067890 */ /* 0x000fc8000fffe1ff */
[----:B------:R-:W-:Y:S02]  /*0d10*/  USHF.L.U32 UR7, UR6, 0xb, URZ ;  /* 0x0000000b06077899 */ /* 0x000fe400080006ff */
[----:B------:R-:W-:Y:S01]  /*0d20*/  USHF.L.U32 UR6, UR6, 0x1, URZ ;  /* 0x0000000106067899 */ /* 0x000fe200080006ff */
[----:B------:R-:W-:Y:S01]  /*0d30*/  ELECT P1, URZ, PT ;  /* 0x0000000000ff782f */ /* 0x000fe20003820000 */
[----:B------:R-:W2:Y:S10]  /*0d40*/  FENCE.VIEW.ASYNC.S ;  /* 0x00000000000073c6 */ /* 0x000eb40000000000 */
[----:B--2---:R4:W2:Y:S01]  /*0d50*/  SYNCS.EXCH.64 URZ, [UR4+0x110], UR6 ;  /* 0x0001100604ff75b2 */ /* 0x0048a20008000100 */
[----:B------:R4:W3:Y:S01]  /*0d60*/  SYNCS.EXCH.64 URZ, [UR4+0x120], UR6 ;  /* 0x0001200604ff75b2 */ /* 0x0008e20008000100 */
[----:B------:R4:W1:Y:S01]  /*0d70*/  SYNCS.EXCH.64 URZ, [UR4+0x118], UR6 ;  /* 0x0001180604ff75b2 */ /* 0x0008620008000100 */
[----:B------:R4:W1:Y:S02]  /*0d80*/  SYNCS.EXCH.64 URZ, [UR4+0x128], UR6 ;  /* 0x0001280604ff75b2 */ /* 0x0008640008000100 */
[----:B----4-:R-:W-:Y:S01]  /*0d90*/  NOP ;  /* 0x0000000000007918 */ /* 0x010fe20000000000 */
.L_x_14:
[----:B------:R-:W-:Y:S01]  /*0da0*/  VOTEU.ALL UP0, P0 ;  /* 0x0000000000ff7886 */ /* 0x000fe20000000000 */
[----:B--23--:R-:W-:Y:S01]  /*0db0*/  UMOV UR4, 0x20 ;  /* 0x0000002000047882 */ /* 0x00cfe20000000000 */
[----:B------:R-:W2:Y:S01]  /*0dc0*/  LDCU UR7, c[0x0][0x36c] ;  /* 0x00006d80ff0777ac */ /* 0x000ea20008000800 */
[----:B------:R-:W-:Y:S01]  /*0dd0*/  NOP ;  /* 0x0000000000007918 */ /* 0x000fe20000000000 */
[----:B------:R-:W-:Y:S01]  /*0de0*/  LOP3.LUT R0, R177, 0x1f, RZ, 0xc0, !PT ;  /* 0x0000001fb1007812 */ /* 0x000fe200078ec0ff */
[----:B------:R-:W-:Y:S01]  /*0df0*/  @!UP0 UMOV UR6, 0x400 ;  /* 0x0000040000068882 */ /* 0x000fe20000000000 */
[----:B------:R-:W-:-:S04]  /*0e00*/  @!UP0 UIADD3 UR4, UPT, UPT, -UR4, 0x100000, URZ ;  /* 0x0010000004048890 */ /* 0x000fc8000fffe1ff */
[----:B------:R-:W-:Y:S02]  /*0e10*/  @!UP0 USHF.L.U32 UR5, UR4, 0xb, URZ ;  /* 0x0000000b04058899 */ /* 0x000fe400080006ff */
[----:B------:R-:W-:Y:S02]  /*0e20*/  @!UP0 USHF.L.U32 UR4, UR4, 0x1, URZ ;  /* 0x0000000104048899 */ /* 0x000fe400080006ff */
[----:B------:R-:W-:Y:S01]  /*0e30*/  @!UP0 ULEA UR6, UR48, UR6, 0x18 ;  /* 0x0000000630068291 */ /* 0x000fe2000f8ec0ff */
[----:B------:R-:W-:Y:S01]  /*0e40*/  VOTEU.ALL UP0, P0 ;  /* 0x0000000000ff7886 */ /* 0x000fe20000000000 */
[----:B------:R-:W-:Y:S02]  /*0e50*/  UISETP.NE.AND UP5, UPT, UR21, URZ, UPT ;  /* 0x000000ff1500728c */ /* 0x000fe4000bfa5270 */
[----:B--2---:R-:W-:Y:S01]  /*0e60*/  UISETP.EQ.U32.AND UP6, UPT, UR7, 0x1, UPT ;  /* 0x000000010700788c */ /* 0x004fe2000bfc2070 */
[----:B------:R-:W2:Y:S07]  /*0e70*/  FENCE.VIEW.ASYNC.S ;  /* 0x00000000000073c6 */ /* 0x000eae0000000000 */
[----:B--2---:R2:W3:Y:S01]  /*0e80*/  @!UP0 SYNCS.EXCH.64 URZ, [UR6+0x130], UR4 ;  /* 0x0001300406ff85b2 */ /* 0x0044e20008000100 */
[----:B------:R-:W-:Y:S05]  /*0e90*/  BRA.U !UP6, `(.L_x_15) ;  /* 0x000000010e087547 */ /* 0x000fea000b800000 */
[----:B-1-3--:R-:W-:Y:S01]  /*0ea0*/  UCGABAR_ARV ;  /* 0x00000000000079c7 */ /* 0x00afe20008000000 */
[----:B------:R-:W-:Y:S05]  /*0eb0*/  BRA `(.L_x_16) ;  /* 0x0000000000047947 */ /* 0x000fea0003800000 */
.L_x_15:
[----:B-1-3--:R-:W-:Y:S01]  /*0ec0*/  NOP ;  /* 0x0000000000007918 */ /* 0x00afe20000000000 */
.L_x_16:
[----:B------:R-:W1:Y:S01]  /*0ed0*/  S2UR UR29, SR_CTAID.X ;  /* 0x00000000001d79c3 */ /* 0x000e620000002500 */
[----:B------:R-:W-:-:S05]  /*0ee0*/  CS2R.32 R3, SR_CgaSize ;  /* 0x0000000000037805 */ /* 0x000fca0000008a00 */
[----:B------:R-:W-:-:S05]  /*0ef0*/  IMAD R3, R3, -0xa0, RZ ;  /* 0xffffff6003037824 */ /* 0x000fca00078e02ff */
[----:B--2---:R-:W-:-:S14]  /*0f00*/  R2UR UR5, R3 ;  /* 0x00000000030572ca */ /* 0x004fdc00000e0000 */
[----:B------:R-:W2:Y:S01]  /*0f10*/  LDCU UR5, c[0x0][UR5+0x2b0] ;  /* 0x00005600050577ac */ /* 0x000ea20008000800 */
[----:B------:R-:W-:-:S05]  /*0f20*/  CS2R.32 R3, SR_CgaSize ;  /* 0x0000000000037805 */ /* 0x000fca0000008a00 */
[----:B------:R-:W-:-:S05]  /*0f30*/  IMAD R3, R3, -0xa0, RZ ;  /* 0xffffff6003037824 */ /* 0x000fca00078e02ff */
[----:B------:R-:W-:-:S14]  /*0f40*/  R2UR UR4, R3 ;  /* 0x00000000030472ca */ /* 0x000fdc00000e0000 */
[----:B------:R-:W3:Y:S01]  /*0f50*/  LDCU UR4, c[0x0][UR4+0x2b4] ;  /* 0x00005680040477ac */ /* 0x000ee20008000800 */
[----:B------:R-:W4:Y:S01]  /*0f60*/  S2UR UR20, SR_CTAID.Y ;  /* 0x00000000001479c3 */ /* 0x000f220000002600 */
[----:B------:R-:W-:-:S05]  /*0f70*/  CS2R.32 R3, SR_CgaSize ;  /* 0x0000000000037805 */ /* 0x000fca0000008a00 */
[----:B------:R-:W-:-:S05]  /*0f80*/  IMAD R3, R3, -0xa0, RZ ;  /* 0xffffff6003037824 */ /* 0x000fca00078e02ff */
[----:B------:R-:W-:-:S14]  /*0f90*/  R2UR UR60, R3 ;  /* 0x00000000033c72ca */ /* 0x000fdc00000e0000 */
[----:B------:R-:W3:Y:S01]  /*0fa0*/  LDCU UR60, c[0x0][UR60+0x2a0] ;  /* 0x000054003c3c77ac */ /* 0x000ee20008000800 */
[----:B------:R-:W-:-:S05]  /*0fb0*/  CS2R.32 R3, SR_CgaSize ;  /* 0x0000000000037805 */ /* 0x000fca0000008a00 */
[----:B------:R-:W-:-:S05]  /*0fc0*/  IMAD R3, R3, -0xa0, RZ ;  /* 0xffffff6003037824 */ /* 0x000fca00078e02ff */
[----:B------:R-:W-:-:S14]  /*0fd0*/  R2UR UR59, R3 ;  /* 0x00000000033b72ca */ /* 0x000fdc00000e0000 */
[----:B------:R-:W3:Y:S01]  /*0fe0*/  LDCU UR59, c[0x0][UR59+0x2a4] ;  /* 0x000054803b3b77ac */ /* 0x000ee20008000800 */
[----:B------:R-:W-:Y:S01]  /*0ff0*/  UISETP.GT.U32.AND UP0, UPT, UR46, 0xffff, UPT ;  /* 0x0000ffff2e00788c */ /* 0x000fe2000bf04070 */
[----:B------:R-:W3:Y:S01]  /*1000*/  LDCU UR25, c[0x0][0xb24] ;  /* 0x00016480ff1977ac */ /* 0x000ee20008000800 */
[----:B------:R-:W3:Y:S01]  /*1010*/  LDCU UR42, c[0x0][0xb24] ;  /* 0x00016480ff2a77ac */ /* 0x000ee20008000800 */
[----:B-1----:R-:W-:Y:S01]  /*1020*/  I2FP.F32.U32 R3, UR29 ;  /* 0x0000001d00037c45 */ /* 0x002fe20008201000 */
[----:B------:R-:W1:Y:S04]  /*1030*/  LDCU UR27, c[0x0][0xb30] ;  /* 0x00016600ff1b77ac */ /* 0x000e680008000800 */
[----:B--2---:R-:W-:Y:S01]  /*1040*/  FMUL R3, R3, UR5 ;  /* 0x0000000503037c20 */ /* 0x004fe20008400000 */
[----:B------:R-:W-:Y:S01]  /*1050*/  USEL UR5, UR46, 0xffff, !UP0 ;  /* 0x0000ffff2e057887 */ /* 0x000fe2000c000000 */
[----:B----4-:R-:W-:Y:S01]  /*1060*/  I2FP.F32.U32 R2, UR20 ;  /* 0x0000001400027c45 */ /* 0x010fe20008201000 */
[----:B------:R-:W-:-:S03]  /*1070*/  USHF.L.U32 UR28, UR48, 0xb, URZ ;  /* 0x0000000b301c7899 */ /* 0x000fc600080006ff */
[----:B------:R-:W2:Y:S01]  /*1080*/  F2I.U32.TRUNC.NTZ R3, R3 ;  /* 0x0000000300037305 */ /* 0x000ea2000020f000 */
[----:B------:R-:W-:Y:S01]  /*1090*/  ULOP3.LUT UR24, UR5, 0xffff, URZ, 0xc0, !UPT ;  /* 0x0000ffff05187892 */ /* 0x000fe2000f8ec0ff */
[----:B---3--:R-:W-:Y:S01]  /*10a0*/  FMUL R2, R2, UR4 ;  /* 0x0000000402027c20 */ /* 0x008fe20008400000 */
[----:B------:R-:W-:-:S05]  /*10b0*/  UMOV UR11, 0x55 ;  /* 0x00000055000b7882 */ /* 0x000fca0000000000 */
[----:B------:R-:W3:Y:S01]  /*10c0*/  F2I.U32.TRUNC.NTZ R2, R2 ;  /* 0x0000000200027305 */ /* 0x000ee2000020f000 */
[----:B--2---:R-:W-:Y:S02]  /*10d0*/  R2UR UR4, R3 ;  /* 0x00000000030472ca */ /* 0x004fe400000e0000 */
[----:B------:R-:W-:Y:S02]  /*10e0*/  PRMT R3, RZ, 0x7610, R3 ;  /* 0x00007610ff037816 */ /* 0x000fe40000000003 */
[----:B---3--:R-:W-:Y:S02]  /*10f0*/  R2UR UR6, R2 ;  /* 0x00000000020672ca */ /* 0x008fe400000e0000 */
[----:B------:R-:W-:-:S07]  /*1100*/  PRMT R2, RZ, 0x7610, R2 ;  /* 0x00007610ff027816 */ /* 0x000fce0000000002 */
[----:B------:R-:W-:-:S04]  /*1110*/  UIADD3 UR5, UPT, UPT, -UR4, URZ, URZ ;  /* 0x000000ff04057290 */ /* 0x000fc8000fffe1ff */
[----:B------:R-:W-:Y:S02]  /*1120*/  UIMAD UR60, UR60, UR5, UR29 ;  /* 0x000000053c3c72a4 */ /* 0x000fe4000f8e021d */
[----:B------:R-:W-:-:S04]  /*1130*/  UIADD3 UR4, UPT, UPT, -UR6, URZ, URZ ;  /* 0x000000ff06047290 */ /* 0x000fc8000fffe1ff */
[----:B------:R-:W-:Y:S01]  /*1140*/  UIMAD UR59, UR59, UR4, UR20 ;  /* 0x000000043b3b72a4 */ /* 0x000fe2000f8e0214 */
[----:B-1----:R-:W-:Y:S11]  /*1150*/  BRA.U UP5, `(.L_x_17) ;  /* 0x00000001055c7547 */ /* 0x002ff6000b800000 */
[----:B------:R-:W-:Y:S02]  /*1160*/  UISETP.GT.U32.AND UP0, UPT, UR60, 0x1, UPT ;  /* 0x000000013c00788c */ /* 0x000fe4000bf04070 */
[----:B------:R-:W-:Y:S02]  /*1170*/  ULOP3.LUT UR10, UR60, 0xfffffffe, URZ, 0xc0, !UPT ;  /* 0xfffffffe3c0a7892 */ /* 0x000fe4000f8ec0ff */
[----:B------:R-:W-:Y:S02]  /*1180*/  UISETP.NE.AND UP3, UPT, UR59, URZ, UP0 ;  /* 0x000000ff3b00728c */ /* 0x000fe40008765270 */
[----:B------:R-:W-:Y:S02]  /*1190*/  UISETP.NE.AND UP2, UPT, UR59, 0x1, UP0 ;  /* 0x000000013b00788c */ /* 0x000fe40008745270 */
[----:B------:R-:W-:Y:S02]  /*11a0*/  UISETP.NE.AND UP1, UPT, UR59, 0x2, UP0 ;  /* 0x000000023b00788c */ /* 0x000fe40008725270 */
[----:B------:R-:W-:-:S02]  /*11b0*/  UISETP.NE.AND UP0, UPT, UR59, 0x3, UP0 ;  /* 0x000000033b00788c */ /* 0x000fc40008705270 */
[----:B------:R-:W-:Y:S02]  /*11c0*/  USEL UR6, URZ, 0x1, UP3 ;  /* 0x00000001ff067887 */ /* 0x000fe40009800000 */
[----:B------:R-:W-:Y:S02]  /*11d0*/  USEL UR5, URZ, 0x4, UP2 ;  /* 0x00000004ff057887 */ /* 0x000fe40009000000 */
[----:B------:R-:W-:Y:S02]  /*11e0*/  USEL UR4, URZ, 0x10, UP1 ;  /* 0x00000010ff047887 */ /* 0x000fe40008800000 */
[----:B------:R-:W-:Y:S02]  /*11f0*/  USEL UR9, URZ, 0x40, UP0 ;  /* 0x00000040ff097887 */ /* 0x000fe40008000000 */
[----:B------:R-:W-:Y:S02]  /*1200*/  USEL UR8, URZ, 0x2, UP3 ;  /* 0x00000002ff087887 */ /* 0x000fe40009800000 */
[----:B------:R-:W-:-:S02]  /*1210*/  UIADD3 UR4, UPT, UPT, UR4, UR5, UR6 ;  /* 0x0000000504047290 */ /* 0x000fc4000fffe006 */
[----:B------:R-:W-:Y:S02]  /*1220*/  USEL UR6, URZ, 0x20, UP1 ;  /* 0x00000020ff067887 */ /* 0x000fe40008800000 */
[----:B------:R-:W-:Y:S02]  /*1230*/  USEL UR7, URZ, 0x8, UP2 ;  /* 0x00000008ff077887 */ /* 0x000fe40009000000 */
[----:B------:R-:W-:Y:S02]  /*1240*/  UIADD3 UR5, UPT, UPT, UR8, UR9, UR4 ;  /* 0x0000000908057290 */ /* 0x000fe4000fffe004 */
[----:B------:R-:W-:Y:S02]  /*1250*/  ULEA UR4, UR59, UR10, 0x1 ;  /* 0x0000000a3b047291 */ /* 0x000fe4000f8e08ff */
[----:B------:R-:W-:Y:S02]  /*1260*/  USEL UR8, URZ, 0x80, UP0 ;  /* 0x00000080ff087887 */ /* 0x000fe40008000000 */
[----:B------:R-:W-:-:S03]  /*1270*/  UIADD3 UR5, UPT, UPT, UR6, UR7, UR5 ;  /* 0x0000000706057290 */ /* 0x000fc6000fffe005 */
[----:B------:R-:W-:Y:S01]  /*1280*/  UMOV UR6, 0x3 ;  /* 0x0000000300067882 */ /* 0x000fe20000000000 */
[----:B------:R-:W-:Y:S02]  /*1290*/  UIADD3 UR5, UPT, UPT, UR5, UR8, URZ ;  /* 0x0000000805057290 */ /* 0x000fe4000fffe0ff */
[----:B------:R-:W-:-:S04]  /*12a0*/  USHF.L.U32 UR4, UR6, UR4, URZ ;  /* 0x0000000406047299 */ /* 0x000fc800080006ff */
[----:B------:R-:W-:Y:S02]  /*12b0*/  MOV R3, UR5 ;  /* 0x0000000500037c02 */ /* 0x000fe40008000f00 */
[----:B------:R-:W-:-:S07]  /*12c0*/  MOV R2, UR4 ;  /* 0x0000000400027c02 */ /* 0x000fce0008000f00 */
.L_x_17:
[----:B------:R-:W1:Y:S01]  /*12d0*/  S2UR UR36, SR_CTAID.Z ;  /* 0x00000000002479c3 */ /* 0x000e620000002700 */
[----:B------:R-:W-:Y:S02]  /*12e0*/  UISETP.GE.AND UP0, UPT, UR25, 0x1, UPT ;  /* 0x000000011900788c */ /* 0x000fe4000bf06270 */
[----:B------:R-:W-:Y:S02]  /*12f0*/  UISETP.NE.AND UP3, UPT, UR21, 0x2, UPT ;  /* 0x000000021500788c */ /* 0x000fe4000bf65270 */
[----:B------:R-:W-:Y:S02]  /*1300*/  ULOP3.LUT UR28, UR28, 0x3000, URZ, 0xc0, !UPT ;  /* 0x000030001c1c7892 */ /* 0x000fe4000f8ec0ff */
[----:B------:R-:W-:Y:S01]  /*1310*/  USHF.L.U32 UR24, UR11, UR24, URZ ;  /* 0x000000180b187299 */ /* 0x000fe200080006ff */
[----:B------:R-:W-:Y:S02]  /*1320*/  UMOV UR16, UR29 ;  /* 0x0000001d00107c82 */ /* 0x000fe40008000000 */
[----:B------:R-:W-:Y:S09]  /*1330*/  BRA.U !UP0, `(.L_x_18) ;  /* 0x0000000108d47547 */ /* 0x000ff2000b800000 */
[----:B------:R-:W2:Y:S01]  /*1340*/  LDCU.128 UR12, c[0x0][0xb10] ;  /* 0x00016200ff0c77ac */ /* 0x000ea20008000c00 */
[----:B------:R-:W3:Y:S01]  /*1350*/  LDCU UR6, c[0x0][0x370] ;  /* 0x00006e00ff0677ac */ /* 0x000ee20008000800 */
[----:B------:R-:W4:Y:S01]  /*1360*/  LDCU UR5, c[0x0][0x374] ;  /* 0x00006e80ff0577ac */ /* 0x000f220008000800 */
[----:B------:R-:W1:Y:S01]  /*1370*/  LDCU UR26, c[0x0][0xb0c] ;  /* 0x00016180ff1a77ac */ /* 0x000e620008000800 */
[----:B------:R-:W1:Y:S01]  /*1380*/  LDCU UR4, c[0x0][0xb20] ;  /* 0x00016400ff0477ac */ /* 0x000e620008000800 */
[----:B------:R-:W1:Y:S01]  /*1390*/  LDCU.64 UR8, c[0x0][0xb28] ;  /* 0x00016500ff0877ac */ /* 0x000e620008000a00 */
[----:B--2---:R-:W-:Y:S02]  /*13a0*/  UISETP.NE.AND UP0, UPT, UR14, 0x1, UPT ;  /* 0x000000010e00788c */ /* 0x004fe4000bf05270 */
[----:B----4-:R-:W-:Y:S02]  /*13b0*/  UIMAD.WIDE.U32 UR10, UR5, UR15, URZ ;  /* 0x0000000f050a72a5 */ /* 0x010fe4000f8e00ff */
[----:B---3--:R-:W-:-:S02]  /*13c0*/  UIMAD.WIDE.U32 UR18, UR6, UR12, URZ ;  /* 0x0000000c061272a5 */ /* 0x008fc4000f8e00ff */
[----:B-1----:R-:W-:Y:S02]  /*13d0*/  UISETP.NE.AND UP1, UPT, UR26, 0x1, UPT ;  /* 0x000000011a00788c */ /* 0x002fe4000bf25270 */
[----:B------:R-:W-:Y:S01]  /*13e0*/  UISETP.NE.AND UP2, UPT, UR25, 0x1, UPT ;  /* 0x000000011900788c */ /* 0x000fe2000bf45270 */
[----:B------:R-:W-:Y:S02]  /*13f0*/  UMOV UR10, UR11 ;  /* 0x0000000b000a7c82 */ /* 0x000fe40008000000 */
[----:B------:R-:W-:Y:S01]  /*1400*/  UMOV UR18, UR19 ;  /* 0x0000001300127c82 */ /* 0x000fe20008000000 */
[----:B------:R-:W-:Y:S02]  /*1410*/  @UP0 USHF.R.U32.HI UR5, URZ, UR4, UR10 ;  /* 0x00000004ff050299 */ /* 0x000fe4000801160a */
[----:B------:R-:W-:Y:S02]  /*1420*/  UIMAD.WIDE.U32 UR22, UR20, UR15, URZ ;  /* 0x0000000f141672a5 */ /* 0x000fe4000f8e00ff */
[----:B------:R-:W-:-:S02]  /*1430*/  UIMAD.WIDE.U32 UR10, UR5, UR8, URZ ;  /* 0x00000008050a72a5 */ /* 0x000fc4000f8e00ff */
[----:B------:R-:W-:Y:S02]  /*1440*/  @UP1 USHF.R.U32.HI UR6, URZ, UR13, UR18 ;  /* 0x0000000dff061299 */ /* 0x000fe40008011612 */
[----:B------:R-:W-:Y:S02]  /*1450*/  UIMAD.WIDE.U32 UR16, UR29, UR12, URZ ;  /* 0x0000000c1d1072a5 */ /* 0x000fe4000f8e00ff */
[----:B------:R-:W-:Y:S01]  /*1460*/  UIMAD.WIDE.U32 UR18, UR6, UR8, URZ ;  /* 0x00000008061272a5 */ /* 0x000fe2000f8e00ff */
[----:B------:R-:W-:Y:S01]  /*1470*/  UMOV UR22, UR23 ;  /* 0x0000001700167c82 */ /* 0x000fe20008000000 */
[----:B------:R-:W-:Y:S01]  /*1480*/  UMOV UR10, UR11 ;  /* 0x0000000b000a7c82 */ /* 0x000fe20008000000 */
[----:B------:R-:W-:Y:S02]  /*1490*/  USHF.R.U32.HI UR22, URZ, UR4, UR22 ;  /* 0x00000004ff167299 */ /* 0x000fe40008011616 */
[----:B------:R-:W-:Y:S02]  /*14a0*/  @UP2 USHF.R.U32.HI UR5, URZ, UR9, UR10 ;  /* 0x00000009ff052299 */ /* 0x000fe4000801160a */
[----:B------:R-:W-:Y:S01]  /*14b0*/  UMOV UR7, UR19 ;  /* 0x0000001300077c82 */ /* 0x000fe20008000000 */
[----:B------:R-:W-:Y:S01]  /*14c0*/  UMOV UR16, UR17 ;  /* 0x0000001100107c82 */ /* 0x000fe20008000000 */
[----:B------:R-:W-:-:S02]  /*14d0*/  @UP2 USHF.R.U32.HI UR6, URZ, UR9, UR7 ;  /* 0x00000009ff062299 */ /* 0x000fc40008011607 */
[----:B------:R-:W-:Y:S02]  /*14e0*/  USHF.R.U32.HI UR16, URZ, UR13, UR16 ;  /* 0x0000000dff107299 */ /* 0x000fe40008011610 */
[----:B------:R-:W-:Y:S02]  /*14f0*/  USEL UR4, UR20, UR22, !UP0 ;  /* 0x0000001614047287 */ /* 0x000fe4000c000000 */
[----:B------:R-:W-:Y:S02]  /*1500*/  UIMAD UR7, UR5, UR25, URZ ;  /* 0x00000019050772a4 */ /* 0x000fe4000f8e02ff */
[----:B------:R-:W-:Y:S02]  /*1510*/  USEL UR5, UR29, UR16, !UP1 ;  /* 0x000000101d057287 */ /* 0x000fe4000c800000 */
[----:B------:R-:W-:Y:S02]  /*1520*/  UIMAD UR12, UR6, UR25, URZ ;  /* 0x00000019060c72a4 */ /* 0x000fe4000f8e02ff */
[----:B------:R-:W-:-:S02]  /*1530*/  UISETP.GE.AND UP0, UPT, UR4, UR7, UPT ;  /* 0x000000070400728c */ /* 0x000fc4000bf06270 */
[----:B------:R-:W-:Y:S02]  /*1540*/  UIMAD.WIDE.U32 UR10, UR4, UR8, URZ ;  /* 0x00000008040a72a5 */ /* 0x000fe4000f8e00ff */
[----:B------:R-:W-:Y:S02]  /*1550*/  UISETP.GE.OR UP0, UPT, UR5, UR12, UP0 ;  /* 0x0000000c0500728c */ /* 0x000fe40008706670 */
[----:B------:R-:W-:Y:S02]  /*1560*/  UIMAD.WIDE.U32 UR12, UR5, UR8, URZ ;  /* 0x00000008050c72a5 */ /* 0x000fe4000f8e00ff */
[----:B------:R-:W-:Y:S01]  /*1570*/  UIADD3 UR10, UPT, UPT, -UR4, URZ, URZ ;  /* 0x000000ff040a7290 */ /* 0x000fe2000fffe1ff */
[----:B------:R-:W-:Y:S01]  /*1580*/  UMOV UR8, UR11 ;  /* 0x0000000b00087c82 */ /* 0x000fe20008000000 */
[----:B------:R-:W-:Y:S02]  /*1590*/  UIADD3 UR16, UPT, UPT, -UR5, URZ, URZ ;  /* 0x000000ff05107290 */ /* 0x000fe4000fffe1ff */
[----:B------:R-:W-:-:S03]  /*15a0*/  USHF.R.U32.HI UR8, URZ, UR9, UR8 ;  /* 0x00000009ff087299 */ /* 0x000fc60008011608 */
[----:B------:R-:W-:Y:S01]  /*15b0*/  @!UP0 UMOV UR7, UR13 ;  /* 0x0000000d00078c82 */ /* 0x000fe20008000000 */
[----:B------:R-:W-:Y:S02]  /*15c0*/  UIMAD UR20, UR14, UR10, UR20 ;  /* 0x0000000a0e1472a4 */ /* 0x000fe4000f8e0214 */
[----:B------:R-:W-:Y:S02]  /*15d0*/  USEL UR8, UR4, UR8, !UP2 ;  /* 0x0000000804087287 */ /* 0x000fe4000d000000 */
[----:B------:R-:W-:Y:S02]  /*15e0*/  @!UP0 USHF.R.U32.HI UR7, URZ, UR9, UR7 ;  /* 0x00000009ff078299 */ /* 0x000fe40008011607 */
[----:B------:R-:W-:Y:S02]  /*15f0*/  UIADD3 UR9, UPT, UPT, -UR8, URZ, URZ ;  /* 0x000000ff08097290 */ /* 0x000fe4000fffe1ff */
[----:B------:R-:W-:Y:S02]  /*1600*/  @!UP0 USEL UR7, UR5, UR7, !UP2 ;  /* 0x0000000705078287 */ /* 0x000fe4000d000000 */
[----:B------:R-:W-:-:S02]  /*1610*/  UIMAD UR9, UR25, UR9, UR4 ;  /* 0x00000009190972a4 */ /* 0x000fc4000f8e0204 */
[----:B------:R-:W-:Y:S02]  /*1620*/  @!UP0 UIADD3 UR8, UPT, UPT, UR8, -UR7, URZ ;  /* 0x8000000708088290 */ /* 0x000fe4000fffe0ff */
[----:B------:R-:W-:Y:S02]  /*1630*/  @!UP0 UIMAD UR6, UR9, UR6, UR7 ;  /* 0x00000006090682a4 */ /* 0x000fe4000f8e0207 */
[----:B------:R-:W-:Y:S02]  /*1640*/  @!UP0 UIMAD UR4, UR8, UR25, UR5 ;  /* 0x00000019080482a4 */ /* 0x000fe4000f8e0205 */
[----:B------:R-:W-:Y:S02]  /*1650*/  UIMAD UR16, UR26, UR16, UR29 ;  /* 0x000000101a1072a4 */ /* 0x000fe4000f8e021d */
[----:B------:R-:W-:Y:S01]  /*1660*/  UIMAD UR20, UR4, UR14, UR20 ;  /* 0x0000000e041472a4 */ /* 0x000fe2000f8e0214 */
[----:B------:R-:W-:Y:S02]  /*1670*/  @!UP0 UMOV UR5, UR6 ;  /* 0x0000000600058c82 */ /* 0x000fe40008000000 */
[----:B------:R-:W-:-:S12]  /*1680*/  UIMAD UR16, UR5, UR26, UR16 ;  /* 0x0000001a051072a4 */ /* 0x000fd8000f8e0210 */
.L_x_18:
[----:B------:R-:W-:-:S09]  /*1690*/  UISETP.NE.AND UP0, UPT, UR27, 0x1, UPT ;  /* 0x000000011b00788c */ /* 0x000fd2000bf05270 */
[----:B------:R-:W-:Y:S05]  /*16a0*/  BRA.U UP0, `(.L_x_19) ;  /* 0x0000000100447547 */ /* 0x000fea000b800000 */
[----:B------:R-:W2:Y:S01]  /*16b0*/  LDCU.128 UR8, c[0x0][0xb10] ;  /* 0x00016200ff0877ac */ /* 0x000ea20008000c00 */
[----:B------:R-:W3:Y:S01]  /*16c0*/  LDCU UR12, c[0x0][0xb0c] ;  /* 0x00016180ff0c77ac */ /* 0x000ee20008000800 */
[----:B------:R-:W4:Y:S01]  /*16d0*/  LDCU UR13, c[0x0][0xb20] ;  /* 0x00016400ff0d77ac */ /* 0x000f220008000800 */
[----:B--2---:R-:W-:Y:S02]  /*16e0*/  UIMAD.WIDE.U32 UR6, UR16, UR8, URZ ;  /* 0x00000008100672a5 */ /* 0x004fe4000f8e00ff */
[----:B------:R-:W-:Y:S02]  /*16f0*/  UIMAD.WIDE.U32 UR4, UR20, UR11, URZ ;  /* 0x0000000b140472a5 */ /* 0x000fe4000f8e00ff */
[----:B---3--:R-:W-:Y:S02]  /*1700*/  UISETP.NE.AND UP1, UPT, UR12, 0x1, UPT ;  /* 0x000000010c00788c */ /* 0x008fe4000bf25270 */
[----:B------:R-:W-:Y:S01]  /*1710*/  UISETP.NE.AND UP0, UPT, UR10, 0x1, UPT ;  /* 0x000000010a00788c */ /* 0x000fe2000bf05270 */
[----:B------:R-:W-:-:S02]  /*1720*/  UMOV UR6, UR7 ;  /* 0x0000000700067c82 */ /* 0x000fc40008000000 */
[----:B------:R-:W-:Y:S01]  /*1730*/  UMOV UR4, UR5 ;  /* 0x0000000500047c82 */ /* 0x000fe20008000000 */
[----:B------:R-:W-:Y:S02]  /*1740*/  USHF.R.U32.HI UR6, URZ, UR9, UR6 ;  /* 0x00000009ff067299 */ /* 0x000fe40008011606 */
[----:B----4-:R-:W-:Y:S02]  /*1750*/  USHF.R.U32.HI UR4, URZ, UR13, UR4 ;  /* 0x0000000dff047299 */ /* 0x010fe40008011604 */
[----:B------:R-:W-:Y:S02]  /*1760*/  USEL UR5, UR16, UR6, !UP1 ;  /* 0x0000000610057287 */ /* 0x000fe4000c800000 */
[----:B------:R-:W-:-:S04]  /*1770*/  USEL UR4, UR20, UR4, !UP0 ;  /* 0x0000000414047287 */ /* 0x000fc8000c000000 */
[----:B------:R-:W-:Y:S02]  /*1780*/  UIADD3 UR6, UPT, UPT, -UR4, UR5, URZ ;  /* 0x0000000504067290 */ /* 0x000fe4000fffe1ff */
[----:B------:R-:W-:Y:S02]  /*1790*/  UIADD3 UR4, UPT, UPT, UR4, -UR5, URZ ;  /* 0x8000000504047290 */ /* 0x000fe4000fffe0ff */
[----:B------:R-:W-:Y:S02]  /*17a0*/  UIMAD UR20, UR6, UR10, UR20 ;  /* 0x0000000a061472a4 */ /* 0x000fe4000f8e0214 */
[----:B------:R-:W-:-:S12]  /*17b0*/  UIMAD UR16, UR4, UR12, UR16 ;  /* 0x0000000c041072a4 */ /* 0x000fd8000f8e0210 */
.L_x_19:
[----:B------:R-:W-:Y:S05]  /*17c0*/  BRA.U !UP6, `(.L_x_20) ;  /* 0x000000010e0c7547 */ /* 0x000fea000b800000 */
[----:B------:R-:W-:Y:S01]  /*17d0*/  UCGABAR_WAIT ;  /* 0x0000000000007dc7 */ /* 0x000fe20008000000 */
[----:B------:R-:W-:Y:S01]  /*17e0*/  CCTL.IVALL ;  /* 0x00000000ff00798f */ /* 0x000fe20002000000 */
[----:B------:R-:W-:Y:S05]  /*17f0*/  BRA `(.L_x_21) ;  /* 0x0000000000047947 */ /* 0x000fea0003800000 */
.L_x_20:
[----:B------:R-:W-:Y:S06]  /*1800*/  BAR.SYNC.DEFER_BLOCKING 0x0 ;  /* 0x0000000000007b1d */ /* 0x000fec0000010000 */
.L_x_21:
[----:B------:R-:W-:Y:S05]  /*1810*/  BRA.U UP3, `(.L_x_22) ;  /* 0x0000001503687547 */ /* 0x000fea000b800000 */
[----:B------:R-:W2:Y:S01]  /*1820*/  LDCU UR6, c[0x0][0x38c] ;  /* 0x00007180ff0677ac */ /* 0x000ea20008000800 */
[----:B------:R-:W-:Y:S01]  /*1830*/  PLOP3.LUT P1, PT, PT, PT, UP4, 0x80, 0x8 ;  /* 0x000000000008781c */ /* 0x000fe20003f2f048 */
[----:B------:R-:W-:Y:S01]  /*1840*/  IMAD.MOV.U32 R12, RZ, RZ, 0x1 ;  /* 0x00000001ff0c7424 */ /* 0x000fe200078e00ff */
[----:B------:R-:W-:Y:S01]  /*1850*/  ISETP.NE.AND P2, PT, R0, RZ, P3 ;  /* 0x000000ff0000720c */ /* 0x000fe20001f45270 */
[----:B------:R-:W-:Y:S01]  /*1860*/  USHF.L.U32 UR45, UR29, 0x7, URZ ;  /* 0x000000071d2d7899 */ /* 0x000fe200080006ff */
[----:B------:R-:W-:Y:S01]  /*1870*/  PLOP3.LUT P1, PT, P1, PT, PT, 0x8, 0x80 ;  /* 0x000000000080781c */ /* 0x000fe20000f2e170 */
[----:B------:R-:W-:Y:S01]  /*1880*/  UMOV UR13, 0x400 ;  /* 0x00000400000d7882 */ /* 0x000fe20000000000 */
[----:B------:R-:W-:Y:S01]  /*1890*/  UISETP.NE.AND UP1, UPT, UR21, URZ, UPT ;  /* 0x000000ff1500728c */ /* 0x000fe2000bf25270 */
[----:B------:R-:W-:Y:S01]  /*18a0*/  CS2R R10, SRZ ;  /* 0x00000000000a7805 */ /* 0x000fe2000001ff00 */
[----:B------:R-:W-:Y:S01]  /*18b0*/  USHF.L.U32 UR44, UR29, 0x6, URZ ;  /* 0x000000061d2c7899 */ /* 0x000fe200080006ff */
[----:B------:R-:W-:Y:S01]  /*18c0*/  IMAD.MOV.U32 R9, RZ, RZ, RZ ;  /* 0x000000ffff097224 */ /* 0x000fe200078e00ff */
[----:B------:R-:W-:Y:S01]  /*18d0*/  ULEA UR13, UR48, UR13, 0x18 ;  /* 0x0000000d300d7291 */ /* 0x000fe2000f8ec0ff */
[----:B------:R-:W-:Y:S01]  /*18e0*/  IMAD.MOV.U32 R8, RZ, RZ, 0x1 ;  /* 0x00000001ff087424 */ /* 0x000fe200078e00ff */
[----:B------:R-:W-:Y:S01]  /*18f0*/  ULOP3.LUT UR45, UR45, 0x80, URZ, 0xc0, !UPT ;  /* 0x000000802d2d7892 */ /* 0x000fe2000f8ec0ff */
[----:B------:R-:W3:Y:S01]  /*1900*/  LDCU UR39, c[0x0][0x370] ;  /* 0x00006e00ff2777ac */ /* 0x000ee20008000800 */
[----:B--2---:R-:W-:-:S02]  /*1910*/  UIADD3 UR5, UPT, UPT, UR6, 0x7f, URZ ;  /* 0x0000007f06057890 */ /* 0x004fc4000fffe0ff */
[----:B------:R-:W-:Y:S02]  /*1920*/  UIADD3 UR47, UPT, UPT, UR6, 0xfe, URZ ;  /* 0x000000fe062f7890 */ /* 0x000fe4000fffe0ff */
[----:B------:R-:W-:Y:S02]  /*1930*/  USHF.R.S32.HI UR4, URZ, 0x1f, UR5 ;  /* 0x0000001fff047899 */ /* 0x000fe40008011405 */
[----:B------:R-:W-:Y:S02]  /*1940*/  USEL UR21, UR43, 0x2, UP1 ;  /* 0x000000022b157887 */ /* 0x000fe40008800000 */
[----:B------:R-:W-:Y:S02]  /*1950*/  ULEA.HI UR4, UR4, UR5, URZ, 0x7 ;  /* 0x0000000504047291 */ /* 0x000fe4000f8f38ff */
[----:B------:R-:W-:Y:S02]  /*1960*/  UIADD3 UR5, UPT, UPT, UR6, -0x1, URZ ;  /* 0xffffffff06057890 */ /* 0x000fe4000fffe0ff */
[----:B------:R-:W-:-:S02]  /*1970*/  USHF.R.S32.HI UR41, URZ, 0x7, UR4 ;  /* 0x00000007ff297899 */ /* 0x000fc40008011404 */
[----:B------:R-:W-:Y:S02]  /*1980*/  UISETP.GE.U32.AND UP2, UPT, UR5, -0xff, UPT ;  /* 0xffffff010500788c */ /* 0x000fe4000bf46070 */
[----:B------:R-:W-:Y:S01]  /*1990*/  UISETP.LT.U32.AND UP0, UPT, UR41, 0x8, UPT ;  /* 0x000000082900788c */ /* 0x000fe2000bf01070 */
[----:B------:R-:W2:Y:S03]  /*19a0*/  LDCU.64 UR26, c[0x0][0x348] ;  /* 0x00006900ff1a77ac */ /* 0x000ea60008000a00 */
[----:B------:R-:W-:Y:S01]  /*19b0*/  USEL UR40, UR41, 0x8, UP0 ;  /* 0x0000000829287887 */ /* 0x000fe20008000000 */
[----:B------:R-:W4:Y:S03]  /*19c0*/  LDCU UR38, c[0x0][0x374] ;  /* 0x00006e80ff2677ac */ /* 0x000f260008000800 */
[----:B------:R-:W-:-:S02]  /*19d0*/  UIADD3 UR4, UPT, UPT, UR40, -0x1, URZ ;  /* 0xffffffff28047890 */ /* 0x000fc4000fffe0ff */
[----:B------:R-:W-:Y:S02]  /*19e0*/  @UP2 UIADD3 UR4, UPT, UPT, UR40, URZ, URZ ;  /* 0x000000ff28042290 */ /* 0x000fe4000fffe0ff */
[----:B------:R-:W-:Y:S02]  /*19f0*/  ULOP3.LUT UR44, UR44, 0x40, URZ, 0xc0, !UPT ;  /* 0x000000402c2c7892 */ /* 0x000fe4000f8ec0ff */
[----:B------:R-:W-:Y:S02]  /*1a00*/  UIADD3 UR30, UPT, UPT, UR13, 0x8400, UR28 ;  /* 0x000084000d1e7890 */ /* 0x000fe4000fffe01c */
[----:B------:R-:W-:Y:S02]  /*1a10*/  ULEA.HI UR45, UR28, UR45, URZ, 0x19 ;  /* 0x0000002d1c2d7291 */ /* 0x000fe4000f8fc8ff */
[----:B------:R-:W-:Y:S02]  /*1a20*/  UIADD3 UR46, UPT, UPT, UR41, -UR40, URZ ;  /* 0x80000028292e7290 */ /* 0x000fe4000fffe0ff */
[----:B------:R-:W-:-:S02]  /*1a30*/  UIADD3 UR29, UPT, UPT, UR4, 0x1, URZ ;  /* 0x00000001041d7890 */ /* 0x000fc4000fffe0ff */
[----:B------:R-:W-:Y:S01]  /*1a40*/  UIADD3 UR43, UPT, UPT, -UR4, URZ, URZ ;  /* 0x000000ff042b7290 */ /* 0x000fe2000fffe1ff */
[----:B--234-:R-:W-:-:S11]  /*1a50*/  UMOV UR6, URZ ;  /* 0x000000ff00067c82 */ /* 0x01cfd60008000000 */
.L_x_42:
[----:B------:R-:W-:-:S09]  /*1a60*/  UISETP.NE.AND UP0, UPT, UR48, URZ, UPT ;  /* 0x000000ff3000728c */ /* 0x000fd2000bf05270 */
[----:B-1----:R-:W-:Y:S05]  /*1a70*/  BRA.U UP0, `(.L_x_23) ;  /* 0x0000000100287547 */ /* 0x002fea000b800000 */
[----:B------:R-:W-:Y:S02]  /*1a80*/  LEA R0, R9, UR13, 0x3 ;  /* 0x0000000d09007c11 */ /* 0x000fe4000f8e18ff */
[----:B------:R-:W-:-:S04]  /*1a90*/  SHF.L.U32 R3, R8, 0x1f, RZ ;  /* 0x0000001f08037819 */ /* 0x000fc800000006ff */
[----:B------:R-:W2:Y:S02]  /*1aa0*/  SYNCS.PHASECHK.TRANS64.TRYWAIT P0, [R0+URZ+0x120], R3 ;  /* 0x00012003000075a7 */ /* 0x000ea400080011ff */
[----:B--2---:R-:W-:Y:S05]  /*1ab0*/  @!P0 BRA `(.L_x_24) ;  /* 0x0000007400a88947 */ /* 0x004fea0003800000 */
.L_x_128:
[----:B------:R3:W-:Y:S01]  /*1ac0*/  SYNCS.ARRIVE.TRANS64.A1T0 RZ, [R0+URZ+0x110], RZ ;  /* 0x000110ff00ff79a7 */ /* 0x0007e200081000ff */
[----:B------:R-:W-:-:S05]  /*1ad0*/  VIADD R9, R9, 0x1 ;  /* 0x0000000109097836 */ /* 0x000fca0000000000 */
[----:B------:R-:W-:-:S04]  /*1ae0*/  ISETP.NE.AND P0, PT, R9, 0x2, PT ;  /* 0x000000020900780c */ /* 0x000fc80003f05270 */
[----:B--2---:R-:W-:Y:S02]  /*1af0*/  SEL R3, RZ, 0x1, P0 ;  /* 0x00000001ff037807 */ /* 0x004fe40000000000 */
[----:B------:R-:W-:Y:S02]  /*1b00*/  SEL R9, R9, RZ, P0 ;  /* 0x000000ff09097207 */ /* 0x000fe40000000000 */
[----:B------:R-:W-:-:S07]  /*1b10*/  LOP3.LUT R8, R8, R3, RZ, 0x3c, !PT ;  /* 0x0000000308087212 */ /* 0x000fce00078e3cff */
.L_x_23:
[----:B------:R-:W-:Y:S01]  /*1b20*/  ULEA UR4, UR6, UR13, 0x3 ;  /* 0x0000000d06047291 */ /* 0x000fe2000f8e18ff */
[----:B---3--:R-:W-:Y:S01]  /*1b30*/  SHF.L.U32 R0, R12, 0x1f, RZ ;  /* 0x0000001f0c007819 */ /* 0x008fe200000006ff */
[----:B------:R-:W-:Y:S02]  /*1b40*/  UISETP.GE.U32.AND UP0, UPT, UR47, 0xff, UPT ;  /* 0x000000ff2f00788c */ /* 0x000fe4000bf06070 */
[----:B------:R-:W-:Y:S01]  /*1b50*/  ULEA UR11, UR20, UR44, 0x7 ;  /* 0x0000002c140b7291 */ /* 0x000fe2000f8e38ff */
[----:B------:R-:W-:-:S04]  /*1b60*/  UMOV UR7, URZ ;  /* 0x000000ff00077c82 */ /* 0x000fc80008000000 */
[----:B------:R2:W3:Y:S01]  /*1b70*/  SYNCS.PHASECHK.TRANS64.TRYWAIT P0, [UR4+0x40], R0 ;  /* 0x00004000ff0075a7 */ /* 0x0004e20008001104 */
[----:B------:R-:W-:-:S04]  /*1b80*/  ULEA.HI UR4, UR16, UR16, URZ, 0x1 ;  /* 0x0000001010047291 */ /* 0x000fc8000f8f08ff */
[----:B------:R-:W-:-:S04]  /*1b90*/  USHF.L.U32 UR4, UR4, 0x7, URZ ;  /* 0x0000000704047899 */ /* 0x000fc800080006ff */
[----:B------:R-:W-:-:S04]  /*1ba0*/  ULOP3.LUT UR35, UR4, 0xffffff00, URZ, 0xc0, !UPT ;  /* 0xffffff0004237892 */ /* 0x000fc8000f8ec0ff */
[----:B------:R-:W-:Y:S01]  /*1bb0*/  UIADD3 UR35, UPT, UPT, UR45, UR35, URZ ;  /* 0x000000232d237290 */ /* 0x000fe2000fffe0ff */
[----:B------:R-:W-:Y:S11]  /*1bc0*/  BRA.U !UP0, `(.L_x_25) ;  /* 0x0000000108c47547 */ /* 0x000ff6000b800000 */
[----:B------:R-:W-:Y:S01]  /*1bd0*/  UMOV UR16, UR43 ;  /* 0x0000002b00107c82 */ /* 0x000fe20008000000 */
[----:B------:R-:W-:Y:S01]  /*1be0*/  UMOV UR4, UR6 ;  /* 0x0000000600047c82 */ /* 0x000fe20008000000 */
[----:B------:R-:W-:-:S05]  /*1bf0*/  UMOV UR34, URZ ;  /* 0x000000ff00227c82 */ /* 0x000fca0008000000 */
.L_x_31:
[----:B------:R-:W-:Y:S01]  /*1c00*/  ULEA UR33, UR4, UR13, 0x3 ;  /* 0x0000000d04217291 */ /* 0x000fe2000f8e18ff */
[----:B------:R-:W-:Y:S01]  /*1c10*/  @P3 MOV R2, 0xc000 ;  /* 0x0000c00000023802 */ /* 0x000fe20000000f00 */
[----:B-1-34-:R-:W-:Y:S10]  /*1c20*/  @P0 BRA `(.L_x_26) ;  /* 0x00000000000c0947 */ /* 0x01aff40003800000 */
[----:B------:R-:W-:-:S04]  /*1c30*/  SHF.L.U32 R3, R12, 0x1f, RZ ;  /* 0x0000001f0c037819 */ /* 0x000fc800000006ff */
[----:B------:R-:W3:Y:S02]  /*1c40*/  SYNCS.PHASECHK.TRANS64.TRYWAIT P0, [UR33+0x40], R3 ;  /* 0x00004003ff0075a7 */ /* 0x000ee40008001121 */
[----:B---3--:R-:W-:Y:S05]  /*1c50*/  @!P0 BRA `(.L_x_27) ;  /* 0x0000007400548947 */ /* 0x008fea0003800000 */
.L_x_26:
[----:B------:R3:W-:Y:S01]  /*1c60*/  @P3 SYNCS.ARRIVE.TRANS64 RZ, [UR33], R2 ;  /* 0x00000002ffff39a7 */ /* 0x0007e20008000021 */
[----:B------:R-:W-:Y:S02]  /*1c70*/  ULOP3.LUT UR5, UR21, 0x2, URZ, 0xfc, !UPT ;  /* 0x0000000215057892 */ /* 0x000fe4000f8efcff */
[----:B------:R-:W-:Y:S02]  /*1c80*/  UIADD3 UR16, UPT, UPT, UR16, 0x1, URZ ;  /* 0x0000000110107890 */ /* 0x000fe4000fffe0ff */
[----:B------:R-:W-:Y:S02]  /*1c90*/  UISETP.NE.AND UP0, UPT, UR5, 0x2, UPT ;  /* 0x000000020500788c */ /* 0x000fe4000bf05270 */
[----:B------:R-:W-:-:S07]  /*1ca0*/  UISETP.NE.AND UP2, UPT, UR16, 0x1, UPT ;  /* 0x000000011000788c */ /* 0x000fce000bf45270 */
[----:B------:R-:W-:Y:S05]  /*1cb0*/  BRA.U UP0, `(.L_x_28) ;  /* 0x0000000100047547 */ /* 0x000fea000b800000 */
[----:B-1----:R-:W-:Y:S05]  /*1cc0*/  BPT.TRAP 0x1 ;  /* 0x000000040000795c */ /* 0x002fea0000300000 */
.L_x_28:
[----:B------:R-:W-:Y:S04]  /*1cd0*/  BSSY.RECONVERGENT B0, `(.L_x_29) ;  /* 0x0000003000007945 */ /* 0x000fe80003800200 */
[----:B------:R-:W-:Y:S05]  /*1ce0*/  @!P2 BRA `(.L_x_30) ;  /* 0x000000000004a947 */ /* 0x000fea0003800000 */
[----:B-1----:R-:W-:Y:S05]  /*1cf0*/  BPT.TRAP 0x1 ;  /* 0x000000040000795c */ /* 0x002fea0000300000 */
.L_x_30:
[----:B-1----:R-:W-:Y:S05]  /*1d00*/  BSYNC.RECONVERGENT B0 ;  /* 0x0000000000007941 */ /* 0x002fea0003800200 */
.L_x_29:
[----:B------:R-:W-:Y:S02]  /*1d10*/  UIADD3 UR5, UPT, UPT, UR4, 0x1, URZ ;  /* 0x0000000104057890 */ /* 0x000fe4000fffe0ff */
[----:B------:R-:W-:Y:S02]  /*1d20*/  ULEA UR32, UR4, UR28, 0xe ;  /* 0x0000001c04207291 */ /* 0x000fe4000f8e70ff */
[----:B------:R-:W-:Y:S02]  /*1d30*/  UISETP.NE.AND UP0, UPT, UR5, 0x8, UPT ;  /* 0x000000080500788c */ /* 0x000fe4000bf05270 */
[----:B------:R-:W-:Y:S02]  /*1d40*/  UIADD3 UR14, UP1, UPT, UR26, 0x80, URZ ;  /* 0x000000801a0e7890 */ /* 0x000fe4000ff3e0ff */
[----:B------:R-:W-:Y:S02]  /*1d50*/  USEL UR7, URZ, 0x1, UP0 ;  /* 0x00000001ff077887 */ /* 0x000fe40008000000 */
[----:B------:R-:W-:-:S02]  /*1d60*/  USEL UR6, UR5, URZ, UP0 ;  /* 0x000000ff05067287 */ /* 0x000fc40008000000 */
[----:B------:R-:W-:Y:S02]  /*1d70*/  ULEA UR8, UR4, UR13, 0xd ;  /* 0x0000000d04087291 */ /* 0x000fe4000f8e68ff */
[----:B------:R-:W-:Y:S01]  /*1d80*/  ULEA UR5, UR6, UR13, 0x3 ;  /* 0x0000000d06057291 */ /* 0x000fe2000f8e18ff */
[----:B------:R-:W-:Y:S01]  /*1d90*/  LOP3.LUT R12, R12, UR7, RZ, 0x3c, !PT ;  /* 0x000000070c0c7c12 */ /* 0x000fe2000f8e3cff */
[----:B------:R-:W-:Y:S02]  /*1da0*/  UIADD3 UR4, UP0, UPT, UR26, 0x180, URZ ;  /* 0x000001801a047890 */ /* 0x000fe4000ff1e0ff */
[----:B------:R-:W-:Y:S01]  /*1db0*/  ULOP3.LUT UR33, UR33, 0xfefffff8, URZ, 0xc0, !UPT ;  /* 0xfefffff821217892 */ /* 0x000fe2000f8ec0ff */
[----:B--2---:R-:W-:Y:S01]  /*1dc0*/  SHF.L.U32 R0, R12, 0x1f, RZ ;  /* 0x0000001f0c007819 */ /* 0x004fe200000006ff */
[----:B------:R-:W-:Y:S02]  /*1dd0*/  UIADD3.X UR15, UPT, UPT, URZ, UR27, URZ, UP1, !UPT ;  /* 0x0000001bff0f7290 */ /* 0x000fe40008ffe4ff */
[----:B------:R-:W-:Y:S01]  /*1de0*/  UIADD3 UR32, UPT, UPT, UR13, 0x8400, UR32 ;  /* 0x000084000d207890 */ /* 0x000fe2000fffe020 */
[----:B------:R4:W1:Y:S01]  /*1df0*/  SYNCS.PHASECHK.TRANS64.TRYWAIT P0, [UR5+0x40], R0 ;  /* 0x00004000ff0075a7 */ /* 0x0008620008001105 */
[----:B------:R-:W-:-:S02]  /*1e00*/  UPRMT UR7, URZ, 0x5410, UR24 ;  /* 0x00005410ff077896 */ /* 0x000fc40008000018 */
[----:B------:R-:W-:Y:S02]  /*1e10*/  UIADD3 UR8, UPT, UPT, UR8, 0x28400, URZ ;  /* 0x0002840008087890 */ /* 0x000fe4000fffe0ff */
[----:B------:R-:W-:Y:S01]  /*1e20*/  UIADD3.X UR5, UPT, UPT, URZ, UR27, URZ, UP0, !UPT ;  /* 0x0000001bff057290 */ /* 0x000fe200087fe4ff */
[----:B------:R-:W-:Y:S01]  /*1e30*/  UMOV UR18, 0x0 ;  /* 0x0000000000127882 */ /* 0x000fe20000000000 */
[----:B------:R-:W-:Y:S01]  /*1e40*/  UMOV UR19, 0x10000000 ;  /* 0x1000000000137882 */ /* 0x000fe20000000000 */
[----:B------:R-:W-:Y:S01]  /*1e50*/  UMOV UR10, UR34 ;  /* 0x00000022000a7c82 */ /* 0x000fe20008000000 */
[----:B------:R-:W-:Y:S01]  /*1e60*/  UMOV UR12, UR36 ;  /* 0x00000024000c7c82 */ /* 0x000fe20008000000 */
[----:B------:R-:W-:Y:S01]  /*1e70*/  UMOV UR9, UR33 ;  /* 0x0000002100097c82 */ /* 0x000fe20008000000 */
[----:B------:R2:W-:Y:S03]  /*1e80*/  UTMALDG.3D.MULTICAST.2CTA [UR32], [UR14], UR7, desc[UR18] ;  /* 0x000012200e0073b4 */ /* 0x0005e60008211807 */
[----:B------:R3:W-:Y:S01]  /*1e90*/  UTMALDG.3D.2CTA [UR8], [UR4], desc[UR18] ;  /* 0x00001208040075b4 */ /* 0x0007e20008211000 */
[----:B--2---:R-:W-:Y:S01]  /*1ea0*/  UIADD3 UR34, UPT, UPT, UR34, 0x80, URZ ;  /* 0x0000008022227890 */ /* 0x004fe2000fffe0ff */
[----:B------:R-:W-:Y:S01]  /*1eb0*/  UMOV UR7, UR29 ;  /* 0x0000001d00077c82 */ /* 0x000fe20008000000 */
[----:B---3--:R-:W-:Y:S01]  /*1ec0*/  UMOV UR4, UR6 ;  /* 0x0000000600047c82 */ /* 0x008fe20008000000 */
[----:B------:R-:W-:Y:S09]  /*1ed0*/  BRA.U UP2, `(.L_x_31) ;  /* 0xfffffffd02487547 */ /* 0x000ff2000b83ffff */
.L_x_25:
[----:B------:R-:W-:Y:S01]  /*1ee0*/  ULEA UR4, UR6, UR13, 0x3 ;  /* 0x0000000d06047291 */ /* 0x000fe2000f8e18ff */
[----:B--2-4-:R-:W-:Y:S01]  /*1ef0*/  SHF.L.U32 R0, R12, 0x1f, RZ ;  /* 0x0000001f0c007819 */ /* 0x014fe200000006ff */
[----:B------:R-:W-:Y:S01]  /*1f00*/  @!P1 SYNCS.ARRIVE.TRANS64.A1T0 RZ, [UR13+0xa8], RZ ;  /* 0x0000a8ffffff99a7 */ /* 0x000fe2000810000d */
[----:B------:R-:W-:-:S06]  /*1f10*/  UISETP.GT.AND UP0, UPT, UR41, UR40, UPT ;  /* 0x000000282900728c */ /* 0x000fcc000bf04270 */
[----:B-1-3--:R1:W2:Y:S03]  /*1f20*/  SYNCS.PHASECHK.TRANS64.TRYWAIT P0, [UR4+0x40], R0 ;  /* 0x00004000ff0075a7 */ /* 0x00a2a60008001104 */
[----:B------:R-:W-:Y:S05]  /*1f30*/  BRA.U !UP0, `(.L_x_32) ;  /* 0x0000000108c07547 */ /* 0x000fea000b800000 */
[----:B------:R-:W-:Y:S01]  /*1f40*/  UIADD3 UR25, UPT, UPT, UR46, UR7, URZ ;  /* 0x000000072e197290 */ /* 0x000fe2000fffe0ff */
[----:B------:R-:W-:-:S11]  /*1f50*/  UMOV UR4, UR6 ;  /* 0x0000000600047c82 */ /* 0x000fd60008000000 */
.L_x_38:
[----:B------:R-:W-:Y:S01]  /*1f60*/  ULEA UR17, UR4, UR13, 0x3 ;  /* 0x0000000d04117291 */ /* 0x000fe2000f8e18ff */
[----:B--2---:R-:W-:Y:S01]  /*1f70*/  @P3 MOV R2, 0xc000 ;  /* 0x0000c00000023802 */ /* 0x004fe20000000f00 */
[----:B--2-4-:R-:W-:Y:S10]  /*1f80*/  @P0 BRA `(.L_x_33) ;  /* 0x00000000000c0947 */ /* 0x014ff40003800000 */
[----:B------:R-:W-:-:S04]  /*1f90*/  SHF.L.U32 R3, R12, 0x1f, RZ ;  /* 0x0000001f0c037819 */ /* 0x000fc800000006ff */
[----:B------:R-:W2:Y:S02]  /*1fa0*/  SYNCS.PHASECHK.TRANS64.TRYWAIT P0, [UR17+0x40], R3 ;  /* 0x00004003ff0075a7 */ /* 0x000ea40008001111 */
[----:B--2---:R-:W-:Y:S05]  /*1fb0*/  @!P0 BRA `(.L_x_34) ;  /* 0x0000007000948947 */ /* 0x004fea0003800000 */
.L_x_33:
[----:B------:R2:W-:Y:S01]  /*1fc0*/  @P3 SYNCS.ARRIVE.TRANS64 RZ, [UR17], R2 ;  /* 0x00000002ffff39a7 */ /* 0x0005e20008000011 */
[----:B------:R-:W-:-:S04]  /*1fd0*/  ULOP3.LUT UR5, UR21, 0x2, URZ, 0xfc, !UPT ;  /* 0x0000000215057892 */ /* 0x000fc8000f8efcff */
[----:B------:R-:W-:-:S09]  /*1fe0*/  UISETP.NE.AND UP0, UPT, UR5, 0x2, UPT ;  /* 0x000000020500788c */ /* 0x000fd2000bf05270 */
[----:B------:R-:W-:Y:S05]  /*1ff0*/  BRA.U UP0, `(.L_x_35) ;  /* 0x0000000100047547 */ /* 0x000fea000b800000 */
[----:B------:R-:W-:Y:S05]  /*2000*/  BPT.TRAP 0x1 ;  /* 0x000000040000795c */ /* 0x000fea0000300000 */
.L_x_35:
[----:B------:R-:W-:Y:S04]  /*2010*/  BSSY.RECONVERGENT B0, `(.L_x_36) ;  /* 0x0000003000007945 */ /* 0x000fe80003800200 */
[----:B------:R-:W-:Y:S05]  /*2020*/  @!P2 BRA `(.L_x_37) ;  /* 0x000000000004a947 */ /* 0x000fea0003800000 */
[----:B------:R-:W-:Y:S05]  /*2030*/  BPT.TRAP 0x1 ;  /* 0x000000040000795c */ /* 0x000fea0000300000 */
.L_x_37:
[----:B------:R-:W-:Y:S05]  /*2040*/  BSYNC.RECONVERGENT B0 ;  /* 0x0000000000007941 */ /* 0x000fea0003800200 */
.L_x_36:
[----:B------:R-:W-:Y:S02]  /*2050*/  UIADD3 UR5, UPT, UPT, UR4, 0x1, URZ ;  /* 0x0000000104057890 */ /* 0x000fe4000fffe0ff */
[----:B------:R-:W-:Y:S02]  /*2060*/  UIADD3 UR14, UP1, UPT, UR26, 0x80, URZ ;  /* 0x000000801a0e7890 */ /* 0x000fe4000ff3e0ff */
[----:B------:R-:W-:Y:S02]  /*2070*/  UISETP.NE.AND UP0, UPT, UR5, 0x8, UPT ;  /* 0x000000080500788c */ /* 0x000fe4000bf05270 */
[----:B------:R-:W-:Y:S02]  /*2080*/  ULEA UR16, UR4, UR30, 0xe ;  /* 0x0000001e04107291 */ /* 0x000fe4000f8e70ff */
[----:B------:R-:W-:Y:S02]  /*2090*/  USEL UR8, URZ, 0x1, UP0 ;  /* 0x00000001ff087887 */ /* 0x000fe40008000000 */
[----:B------:R-:W-:-:S02]  /*20a0*/  USEL UR6, UR5, URZ, UP0 ;  /* 0x000000ff05067287 */ /* 0x000fc40008000000 */
[----:B------:R-:W-:Y:S02]  /*20b0*/  UIADD3 UR22, UP0, UPT, UR26, 0x180, URZ ;  /* 0x000001801a167890 */ /* 0x000fe4000ff1e0ff */
[----:B------:R-:W-:Y:S01]  /*20c0*/  LOP3.LUT R12, R12, UR8, RZ, 0x3c, !PT ;  /* 0x000000080c0c7c12 */ /* 0x000fe2000f8e3cff */
[----:B------:R-:W-:Y:S02]  /*20d0*/  ULEA UR8, UR4, UR13, 0xd ;  /* 0x0000000d04087291 */ /* 0x000fe4000f8e68ff */
[----:B------:R-:W-:Y:S01]  /*20e0*/  ULEA UR5, UR6, UR13, 0x3 ;  /* 0x0000000d06057291 */ /* 0x000fe2000f8e18ff */
[----:B-1----:R-:W-:Y:S01]  /*20f0*/  SHF.L.U32 R0, R12, 0x1f, RZ ;  /* 0x0000001f0c007819 */ /* 0x002fe200000006ff */
[----:B------:R-:W-:Y:S02]  /*2100*/  USHF.L.U32 UR18, UR7, 0x7, URZ ;  /* 0x0000000707127899 */ /* 0x000fe400080006ff */
[----:B------:R-:W-:Y:S02]  /*2110*/  ULOP3.LUT UR17, UR17, 0xfefffff8, URZ, 0xc0, !UPT ;  /* 0xfefffff811117892 */ /* 0x000fe4000f8ec0ff */
[----:B------:R-:W-:-:S02]  /*2120*/  UIADD3.X UR15, UPT, UPT, URZ, UR27, URZ, UP1, !UPT ;  /* 0x0000001bff0f7290 */ /* 0x000fc40008ffe4ff */
[----:B------:R-:W-:Y:S01]  /*2130*/  UPRMT UR4, URZ, 0x5410, UR24 ;  /* 0x00005410ff047896 */ /* 0x000fe20008000018 */
[----:B------:R3:W4:Y:S01]  /*2140*/  SYNCS.PHASECHK.TRANS64.TRYWAIT P0, [UR5+0x40], R0 ;  /* 0x00004000ff0075a7 */ /* 0x0007220008001105 */
[----:B------:R-:W-:Y:S02]  /*2150*/  UIADD3 UR8, UPT, UPT, UR8, 0x28400, URZ ;  /* 0x0002840008087890 */ /* 0x000fe4000fffe0ff */
[----:B------:R-:W-:Y:S01]  /*2160*/  UIADD3.X UR23, UPT, UPT, URZ, UR27, URZ, UP0, !UPT ;  /* 0x0000001bff177290 */ /* 0x000fe200087fe4ff */
[----:B------:R-:W-:Y:S01]  /*2170*/  UMOV UR32, 0x0 ;  /* 0x0000000000207882 */ /* 0x000fe20000000000 */
[----:B------:R-:W-:Y:S01]  /*2180*/  UMOV UR33, 0x10000000 ;  /* 0x1000000000217882 */ /* 0x000fe20000000000 */
[----:B------:R-:W-:Y:S01]  /*2190*/  UMOV UR19, UR35 ;  /* 0x0000002300137c82 */ /* 0x000fe20008000000 */
[----:B------:R-:W-:Y:S01]  /*21a0*/  UMOV UR20, UR36 ;  /* 0x0000002400147c82 */ /* 0x000fe20008000000 */
[----:B------:R-:W-:Y:S01]  /*21b0*/  UMOV UR12, UR36 ;  /* 0x00000024000c7c82 */ /* 0x000fe20008000000 */
[----:B------:R-:W-:Y:S01]  /*21c0*/  UMOV UR9, UR17 ;  /* 0x0000001100097c82 */ /* 0x000fe20008000000 */
[----:B------:R-:W-:Y:S01]  /*21d0*/  UMOV UR10, UR18 ;  /* 0x00000012000a7c82 */ /* 0x000fe20008000000 */
[----:B------:R1:W-:Y:S01]  /*21e0*/  UTMALDG.3D.MULTICAST.2CTA [UR16], [UR14], UR4, desc[UR32] ;  /* 0x000020100e0073b4 */ /* 0x0003e20008211804 */
[----:B------:R-:W-:-:S04]  /*21f0*/  UIADD3 UR7, UPT, UPT, UR7, 0x1, URZ ;  /* 0x0000000107077890 */ /* 0x000fc8000fffe0ff */
[----:B------:R-:W-:Y:S01]  /*2200*/  UISETP.NE.AND UP0, UPT, UR7, UR25, UPT ;  /* 0x000000190700728c */ /* 0x000fe2000bf05270 */
[----:B------:R3:W-:Y:S01]  /*2210*/  UTMALDG.3D.2CTA [UR8], [UR22], desc[UR32] ;  /* 0x00002008160075b4 */ /* 0x0007e20008211000 */
[----:B-1----:R-:W-:-:S07]  /*2220*/  UMOV UR4, UR6 ;  /* 0x0000000600047c82 */ /* 0x002fce0008000000 */
[----:B---3--:R-:W-:Y:S05]  /*2230*/  BRA.U UP0, `(.L_x_38) ;  /* 0xfffffffd00487547 */ /* 0x008fea000b83ffff */
.L_x_32:
[C---:B------:R-:W-:Y:S01]  /*2240*/  LEA R3, R11.reuse, UR13, 0x3 ;  /* 0x0000000d0b037c11 */ /* 0x040fe2000f8e18ff */
[----:B------:R-:W-:Y:S01]  /*2250*/  NOP ;  /* 0x0000000000007918 */ /* 0x000fe20000000000 */
[----:B-1----:R-:W-:Y:S02]  /*2260*/  SHF.L.U32 R0, R10, 0x1f, RZ ;  /* 0x0000001f0a007819 */ /* 0x002fe400000006ff */
[----:B------:R-:W-:Y:S02]  /*2270*/  LEA R5, R11, UR13, 0x4 ;  /* 0x0000000d0b057c11 */ /* 0x000fe4000f8e20ff */
[----:B--2-4-:R-:W1:Y:S02]  /*2280*/  SYNCS.PHASECHK.TRANS64.TRYWAIT P0, [R3+URZ+0xb0], R0 ;  /* 0x0000b000030075a7 */ /* 0x014e6400080011ff */
[----:B-1----:R-:W-:Y:S05]  /*2290*/  @!P0 BRA `(.L_x_39) ;  /* 0x0000006c00f48947 */ /* 0x002fea0003800000 */
.L_x_131:
[----:B------:R-:W2:Y:S01]  /*22a0*/  LDS.128 R4, [R5+0x140] ;  /* 0x0001400005047984 */ /* 0x000ea20000000c00 */
[----:B------:R-:W-:Y:S01]  /*22b0*/  UISETP.GE.AND UP0, UPT, UR42, 0x1, UPT ;  /* 0x000000012a00788c */ /* 0x000fe2000bf06270 */
[----:B------:R-:W-:Y:S01]  /*22c0*/  @!PT LDS RZ, [RZ] ;  /* 0x00000000fffff984 */ /* 0x000fe20000000800 */
[----:B------:R-:W-:Y:S01]  /*22d0*/  @!PT LDS RZ, [RZ] ;  /* 0x00000000fffff984 */ /* 0x000fe20000000800 */
[----:B------:R-:W-:Y:S01]  /*22e0*/  @!PT LDS RZ, [RZ] ;  /* 0x00000000fffff984 */ /* 0x000fe20000000800 */
[----:B------:R-:W-:Y:S01]  /*22f0*/  @!PT LDS RZ, [RZ] ;  /* 0x00000000fffff984 */ /* 0x000fe20000000800 */
[----:B------:R3:W-:Y:S06]  /*2300*/  MEMBAR.ALL.CTA ;  /* 0x0000000000007992 */ /* 0x0007ec0000008000 */
[----:B---3--:R-:W3:Y:S01]  /*2310*/  FENCE.VIEW.ASYNC.S ;  /* 0x00000000000073c6 */ /* 0x008ee20000000000 */
[----:B--2---:R-:W-:-:S13]  /*2320*/  LOP3.LUT P0, RZ, R6, 0x1, RZ, 0xc0, !PT ;  /* 0x0000000106ff7812 */ /* 0x004fda000780c0ff */
[----:B---3--:R-:W-:Y:S01]  /*2330*/  VOTEU.ANY UP1, P0 ;  /* 0x0000000000ff7886 */ /* 0x008fe20000020100 */
[----:B------:R-:W-:-:S13]  /*2340*/  PLOP3.LUT P0, PT, PT, PT, UP1, 0x80, 0x8 ;  /* 0x000000000008781c */ /* 0x000fda0003f0f018 */
[----:B-1----:R-:W-:Y:S02]  /*2350*/  @P0 LOP3.LUT R0, R5, 0xffff, RZ, 0xc0, !PT ;  /* 0x0000ffff05000812 */ /* 0x002fe400078ec0ff */
[----:B------:R-:W-:Y:S02]  /*2360*/  @P0 MOV R2, R4 ;  /* 0x0000000400020202 */ /* 0x000fe40000000f00 */
[----:B------:R-:W-:Y:S01]  /*2370*/  @P0 R2UR UR5, R0 ;  /* 0x00000000000502ca */ /* 0x000fe200000e0000 */
[----:B------:R-:W-:Y:S01]  /*2380*/  VIADD R0, R3, 0xc0 ;  /* 0x000000c003007836 */ /* 0x000fe20000000000 */
[----:B------:R-:W-:Y:S02]  /*2390*/  @P0 SHF.R.U32.HI R4, RZ, 0x10, R5 ;  /* 0x00000010ff040819 */ /* 0x000fe40000011605 */
[----:B------:R-:W-:Y:S02]  /*23a0*/  @P0 R2UR UR7, R2 ;  /* 0x00000000020702ca */ /* 0x000fe400000e0000 */
[----:B------:R-:W-:-:S02]  /*23b0*/  PRMT R0, RZ, 0x654, R0 ;  /* 0x00000654ff007816 */ /* 0x000fc40000000000 */
[----:B------:R-:W-:Y:S02]  /*23c0*/  @P0 R2UR UR4, R4 ;  /* 0x00000000040402ca */ /* 0x000fe400000e0000 */
[----:B------:R1:W-:Y:S03]  /*23d0*/  SYNCS.ARRIVE.TRANS64.RED.A1T0 RZ, [R0+URZ], RZ ;  /* 0x000000ff00ff79a7 */ /* 0x0003e600081004ff */
[----:B------:R-:W-:-:S04]  /*23e0*/  @UP1 UMOV UR31, UR5 ;  /* 0x00000005001f1c82 */ /* 0x000fc80008000000 */
[----:B------:R-:W-:-:S04]  /*23f0*/  @UP1 UMOV UR37, UR7 ;  /* 0x0000000700251c82 */ /* 0x000fc80008000000 */
[----:B------:R-:W-:Y:S01]  /*2400*/  @UP1 UMOV UR36, UR4 ;  /* 0x0000000400241c82 */ /* 0x000fe20008000000 */
[----:B------:R-:W-:Y:S05]  /*2410*/  BRA.U !UP0, `(.L_x_40) ;  /* 0x0000000108d47547 */ /* 0x000fea000b800000 */
[----:B------:R-:W2:Y:S01]  /*2420*/  LDCU.128 UR16, c[0x0][0xb10] ;  /* 0x00016200ff1077ac */ /* 0x000ea20008000c00 */
[----:B------:R-:W3:Y:S01]  /*2430*/  LDCU UR12, c[0x0][0xb20] ;  /* 0x00016400ff0c77ac */ /* 0x000ee20008000800 */
[----:B------:R-:W4:Y:S01]  /*2440*/  LDCU UR20, c[0x0][0xb0c] ;  /* 0x00016180ff1477ac */ /* 0x000f220008000800 */
[----:B------:R-:W1:Y:S01]  /*2450*/  LDCU.64 UR8, c[0x0][0xb28] ;  /* 0x00016500ff0877ac */ /* 0x000e620008000a00 */
[----:B------:R-:W-:Y:S02]  /*2460*/  UISETP.NE.AND UP3, UPT, UR42, 0x1, UPT ;  /* 0x000000012a00788c */ /* 0x000fe4000bf65270 */
[----:B--2---:R-:W-:Y:S02]  /*2470*/  UIMAD.WIDE.U32 UR10, UR38, UR19, URZ ;  /* 0x00000013260a72a5 */ /* 0x004fe4000f8e00ff */
[----:B------:R-:W-:Y:S02]  /*2480*/  UIMAD.WIDE.U32 UR4, UR39, UR16, URZ ;  /* 0x00000010270472a5 */ /* 0x000fe4000f8e00ff */
[----:B------:R-:W-:-:S02]  /*2490*/  UISETP.NE.AND UP0, UPT, UR18, 0x1, UPT ;  /* 0x000000011200788c */ /* 0x000fc4000bf05270 */
[----:B------:R-:W-:Y:S01]  /*24a0*/  UIMAD.WIDE.U32 UR22, UR31, UR19, URZ ;  /* 0x000000131f1672a5 */ /* 0x000fe2000f8e00ff */
[----:B------:R-:W-:Y:S02]  /*24b0*/  UMOV UR10, UR11 ;  /* 0x0000000b000a7c82 */ /* 0x000fe40008000000 */
[----:B------:R-:W-:Y:S01]  /*24c0*/  UMOV UR4, UR5 ;  /* 0x0000000500047c82 */ /* 0x000fe20008000000 */
[----:B---3--:R-:W-:Y:S02]  /*24d0*/  USHF.R.U32.HI UR10, URZ, UR12, UR10 ;  /* 0x0000000cff0a7299 */ /* 0x008fe4000801160a */
[----:B----4-:R-:W-:Y:S02]  /*24e0*/  UISETP.NE.AND UP2, UPT, UR20, 0x1, UPT ;  /* 0x000000011400788c */ /* 0x010fe4000bf45270 */
[----:B------:R-:W-:Y:S02]  /*24f0*/  USHF.R.U32.HI UR4, URZ, UR17, UR4 ;  /* 0x00000011ff047299 */ /* 0x000fe40008011604 */
[----:B------:R-:W-:-:S02]  /*2500*/  USEL UR5, UR38, UR10, !UP0 ;  /* 0x0000000a26057287 */ /* 0x000fc4000c000000 */
[----:B------:R-:W-:Y:S02]  /*2510*/  USEL UR7, UR39, UR4, !UP2 ;  /* 0x0000000427077287 */ /* 0x000fe4000d000000 */
[----:B-1----:R-:W-:Y:S01]  /*2520*/  UIMAD.WIDE.U32 UR10, UR5, UR8, URZ ;  /* 0x00000008050a72a5 */ /* 0x002fe2000f8e00ff */
[----:B------:R-:W-:Y:S01]  /*2530*/  UMOV UR4, UR23 ;  /* 0x0000001700047c82 */ /* 0x000fe20008000000 */
[----:B------:R-:W-:Y:S02]  /*2540*/  UIMAD.WIDE.U32 UR14, UR37, UR16, URZ ;  /* 0x00000010250e72a5 */ /* 0x000fe4000f8e00ff */
[----:B------:R-:W-:-:S03]  /*2550*/  UIMAD.WIDE.U32 UR22, UR7, UR8, URZ ;  /* 0x00000008071672a5 */ /* 0x000fc6000f8e00ff */
[----:B------:R-:W-:Y:S01]  /*2560*/  UMOV UR10, UR11 ;  /* 0x0000000b000a7c82 */ /* 0x000fe20008000000 */
[----:B------:R-:W-:Y:S02]  /*2570*/  USHF.R.U32.HI UR4, URZ, UR12, UR4 ;  /* 0x0000000cff047299 */ /* 0x000fe40008011604 */
[----:B------:R-:W-:Y:S01]  /*2580*/  @UP3 USHF.R.U32.HI UR5, URZ, UR9, UR10 ;  /* 0x00000009ff053299 */ /* 0x000fe2000801160a */
[----:B------:R-:W-:Y:S01]  /*2590*/  UMOV UR14, UR15 ;  /* 0x0000000f000e7c82 */ /* 0x000fe20008000000 */
[----:B------:R-:W-:Y:S01]  /*25a0*/  UMOV UR22, UR23 ;  /* 0x0000001700167c82 */ /* 0x000fe20008000000 */
[----:B------:R-:W-:Y:S02]  /*25b0*/  USHF.R.U32.HI UR17, URZ, UR17, UR14 ;  /* 0x00000011ff117299 */ /* 0x000fe4000801160e */
[----:B------:R-:W-:Y:S02]  /*25c0*/  USEL UR4, UR31, UR4, !UP0 ;  /* 0x000000041f047287 */ /* 0x000fe4000c000000 */
[----:B------:R-:W-:-:S02]  /*25d0*/  @UP3 USHF.R.U32.HI UR7, URZ, UR9, UR22 ;  /* 0x00000009ff073299 */ /* 0x000fc40008011616 */
[----:B------:R-:W-:Y:S02]  /*25e0*/  UIMAD UR10, UR42, UR5, URZ ;  /* 0x000000052a0a72a4 */ /* 0x000fe4000f8e02ff */
[----:B------:R-:W-:Y:S02]  /*25f0*/  USEL UR5, UR37, UR17, !UP2 ;  /* 0x0000001125057287 */ /* 0x000fe4000d000000 */
[----:B------:R-:W-:Y:S02]  /*2600*/  UIMAD UR12, UR42, UR7, URZ ;  /* 0x000000072a0c72a4 */ /* 0x000fe4000f8e02ff */
[----:B------:R-:W-:Y:S02]  /*2610*/  UISETP.GE.AND UP0, UPT, UR4, UR10, UPT ;  /* 0x0000000a0400728c */ /* 0x000fe4000bf06270 */
[----:B------:R-:W-:Y:S02]  /*2620*/  UIMAD.WIDE.U32 UR10, UR4, UR8, URZ ;  /* 0x00000008040a72a5 */ /* 0x000fe4000f8e00ff */
[----:B------:R-:W-:-:S02]  /*2630*/  UISETP.GE.OR UP0, UPT, UR5, UR12, UP0 ;  /* 0x0000000c0500728c */ /* 0x000fc40008706670 */
        /* <DEDUP_REMOVED lines=19> */
.L_x_40:
[----:B------:R-:W2:Y:S02]  /*2770*/  LDCU UR4, c[0x0][0xb30] ;  /* 0x00016600ff0477ac */ /* 0x000ea40008000800 */
[----:B--2---:R-:W-:-:S09]  /*2780*/  UISETP.NE.AND UP0, UPT, UR4, 0x1, UPT ;  /* 0x000000010400788c */ /* 0x004fd2000bf05270 */
        /* <DEDUP_REMOVED lines=14> */
[----:B------:R-:W-:Y:S02]  /*2870*/  UIADD3 UR7, UPT, UPT, UR5, -UR4, URZ ;  /* 0x8000000405077290 */ /* 0x000fe4000fffe0ff */
[----:B------:R-:W-:Y:S02]  /*2880*/  UIADD3 UR4, UPT, UPT, -UR5, UR4, URZ ;  /* 0x0000000405047290 */ /* 0x000fe4000fffe1ff */
[----:B------:R-:W-:Y:S02]  /*2890*/  UIMAD UR31, UR7, UR18, UR31 ;  /* 0x00000012071f72a4 */ /* 0x000fe4000f8e021f */
[----:B------:R-:W-:-:S12]  /*28a0*/  UIMAD UR37, UR4, UR10, UR37 ;  /* 0x0000000a042572a4 */ /* 0x000fd8000f8e0225 */
.L_x_41:
[----:B------:R-:W-:Y:S01]  /*28b0*/  VIADD R11, R11, 0x1 ;  /* 0x000000010b0b7836 */ /* 0x000fe20000000000 */
[----:B------:R-:W-:Y:S01]  /*28c0*/  PLOP3.LUT P1, PT, PT, PT, PT, 0x80, 0x8 ;  /* 0x000000000008781c */ /* 0x000fe20003f2f070 */
[----:B------:R-:W-:Y:S02]  /*28d0*/  UIADD3 UR16, UPT, UPT, UR37, UR60, URZ ;  /* 0x0000003c25107290 */ /* 0x000fe4000fffe0ff */
[----:B------:R-:W-:Y:S01]  /*28e0*/  UIADD3 UR20, UPT, UPT, UR31, UR59, URZ ;  /* 0x0000003b1f147290 */ /* 0x000fe2000fffe0ff */
[----:B------:R-:W-:-:S04]  /*28f0*/  ISETP.NE.AND P0, PT, R11, 0x2, PT ;  /* 0x000000020b00780c */ /* 0x000fc80003f05270 */
[----:B------:R-:W-:Y:S02]  /*2900*/  SEL R3, RZ, 0x1, P0 ;  /* 0x00000001ff037807 */ /* 0x000fe40000000000 */
[----:B------:R-:W-:Y:S02]  /*2910*/  SEL R11, R11, RZ, P0 ;  /* 0x000000ff0b0b7207 */ /* 0x000fe40000000000 */
[----:B------:R-:W-:Y:S01]  /*2920*/  LOP3.LUT R10, R10, R3, RZ, 0x3c, !PT ;  /* 0x000000030a0a7212 */ /* 0x000fe200078e3cff */
[----:B------:R-:W-:Y:S06]  /*2930*/  BRA.U UP1, `(.L_x_42) ;  /* 0xfffffff101487547 */ /* 0x000fec000b83ffff */
[----:B------:R-:W-:Y:S01]  /*2940*/  UIADD3 UR13, UPT, UPT, UR13, 0x40, URZ ;  /* 0x000000400d0d7890 */ /* 0x000fe2000fffe0ff */
[----:B------:R-:W-:-:S03]  /*2950*/  SHF.L.U32 R3, R12, 0x1f, RZ ;  /* 0x0000001f0c037819 */ /* 0x000fc600000006ff */
[----:B------:R-:W-:-:S09]  /*2960*/  ULEA UR4, UR6, UR13, 0x3 ;  /* 0x0000000d06047291 */ /* 0x000fd2000f8e18ff */
[----:B------:R-:W2:Y:S02]  /*2970*/  SYNCS.PHASECHK.TRANS64.TRYWAIT P0, [UR4], R3 ;  /* 0x00000003ff0075a7 */ /* 0x000ea40008001104 */
[----:B--2---:R-:W-:Y:S05]  /*2980*/  @!P0 BRA `(.L_x_43) ;  /* 0x00000068004c8947 */ /* 0x004fea0003800000 */
.L_x_133:
[----:B------:R-:W-:-:S04]  /*2990*/  UIADD3 UR4, UPT, UPT, UR6, 0x1, URZ ;  /* 0x0000000106047890 */ /* 0x000fc8000fffe0ff */
[----:B------:R-:W-:-:S04]  /*29a0*/  UISETP.NE.AND UP0, UPT, UR4, 0x8, UPT ;  /* 0x000000080400788c */ /* 0x000fc8000bf05270 */
[----:B------:R-:W-:Y:S02]  /*29b0*/  USEL UR6, URZ, 0x1, UP0 ;  /* 0x00000001ff067887 */ /* 0x000fe40008000000 */
[----:B------:R-:W-:-:S04]  /*29c0*/  USEL UR4, UR4, URZ, UP0 ;  /* 0x000000ff04047287 */ /* 0x000fc80008000000 */
[----:B------:R-:W-:Y:S01]  /*29d0*/  ULEA UR5, UR4, UR13, 0x3 ;  /* 0x0000000d04057291 */ /* 0x000fe2000f8e18ff */
[----:B------:R-:W-:-:S04]  /*29e0*/  LOP3.LUT R2, R12, UR6, RZ, 0x3c, !PT ;  /* 0x000000060c027c12 */ /* 0x000fc8000f8e3cff */
[----:B-1----:R-:W-:-:S04]  /*29f0*/  SHF.L.U32 R3, R2, 0x1f, RZ ;  /* 0x0000001f02037819 */ /* 0x002fc800000006ff */
[----:B------:R-:W1:Y:S02]  /*2a00*/  SYNCS.PHASECHK.TRANS64.TRYWAIT P0, [UR5], R3 ;  /* 0x00000003ff0075a7 */ /* 0x000e640008001105 */
[----:B-1----:R-:W-:Y:S05]  /*2a10*/  @!P0 BRA `(.L_x_44) ;  /* 0x0000006800408947 */ /* 0x002fea0003800000 */
.L_x_135:
        /* <DEDUP_REMOVED lines=9> */
.L_x_137:
        /* <DEDUP_REMOVED lines=9> */
.L_x_139:
        /* <DEDUP_REMOVED lines=9> */
.L_x_141:
        /* <DEDUP_REMOVED lines=9> */
.L_x_143:
        /* <DEDUP_REMOVED lines=9> */
.L_x_145:
[----:B------:R-:W-:-:S04]  /*2cf0*/  UIADD3 UR4, UPT, UPT, UR4, 0x1, URZ ;  /* 0x0000000104047890 */ /* 0x000fc8000fffe0ff */
[----:B------:R-:W-:-:S04]  /*2d00*/  UISETP.NE.AND UP0, UPT, UR4, 0x8, UPT ;  /* 0x000000080400788c */ /* 0x000fc8000bf05270 */
[----:B------:R-:W-:Y:S02]  /*2d10*/  USEL UR5, URZ, 0x1, UP0 ;  /* 0x00000001ff057887 */ /* 0x000fe40008000000 */
[----:B------:R-:W-:-:S04]  /*2d20*/  USEL UR4, UR4, URZ, UP0 ;  /* 0x000000ff04047287 */ /* 0x000fc80008000000 */
[----:B------:R-:W-:Y:S01]  /*2d30*/  ULEA UR4, UR4, UR13, 0x3 ;  /* 0x0000000d04047291 */ /* 0x000fe2000f8e18ff */
[----:B-1----:R-:W-:-:S04]  /*2d40*/  LOP3.LUT R3, R2, UR5, RZ, 0x3c, !PT ;  /* 0x0000000502037c12 */ /* 0x002fc8000f8e3cff */
[----:B------:R-:W-:Y:S01]  /*2d50*/  SHF.L.U32 R3, R3, 0x1f, RZ ;  /* 0x0000001f03037819 */ /* 0x000fe200000006ff */
[----:B------:R-:W-:-:S07]  /*2d60*/  IMAD.U32 R0, RZ, RZ, UR4 ;  /* 0x00000004ff007e24 */ /* 0x000fce000f8e00ff */
.L_x_50:
[----:B-1----:R1:W2:Y:S02]  /*2d70*/  SYNCS.PHASECHK.TRANS64.TRYWAIT P0, [R0+URZ], R3 ;  /* 0x00000003000075a7 */ /* 0x0022a400080011ff */
[----:B--2---:R-:W-:Y:S05]  /*2d80*/  @!P0 NANOSLEEP.SYNCS 0x989680 ;  /* 0x009896800000895d */ /* 0x004fea0003900000 */
[----:B------:R-:W2:Y:S02]  /*2d90*/  @!P0 SYNCS.PHASECHK.TRANS64 P0, [R0+URZ], R3 ;  /* 0x00000003000085a7 */ /* 0x000ea400080010ff */
[----:B--2---:R-:W-:Y:S05]  /*2da0*/  @P0 EXIT ;  /* 0x000000000000094d */ /* 0x004fea0003800000 */
[----:B------:R-:W-:Y:S05]  /*2db0*/  BRA `(.L_x_50) ;  /* 0xfffffffc00ec7947 */ /* 0x000fea000383ffff */
.L_x_22:
[----:B------:R-:W-:-:S04]  /*2dc0*/  UISETP.NE.AND UP0, UPT, UR48, URZ, UPT ;  /* 0x000000ff3000728c */ /* 0x000fc8000bf05270 */
[----:B------:R-:W-:-:S09]  /*2dd0*/  UISETP.NE.OR UP0, UPT, UR21, 0x1, UP0 ;  /* 0x000000011500788c */ /* 0x000fd20008705670 */
[----:B------:R-:W-:Y:S05]  /*2de0*/  BRA.U UP0, `(.L_x_51) ;  /* 0x0000000500487547 */ /* 0x000fea000b800000 */
[----:B------:R-:W-:Y:S01]  /*2df0*/  ISETP.GE.U32.AND P2, PT, R0, 0x8, PT ;  /* 0x000000080000780c */ /* 0x000fe20003f46070 */
[----:B------:R-:W-:Y:S01]  /*2e00*/  IMAD.MOV.U32 R12, RZ, RZ, 0x1 ;  /* 0x00000001ff0c7424 */ /* 0x000fe200078e00ff */
[----:B------:R-:W-:Y:S02]  /*2e10*/  CS2R R10, SRZ ;  /* 0x00000000000a7805 */ /* 0x000fe4000001ff00 */
[----:B------:R-:W-:Y:S01]  /*2e20*/  CS2R R8, SRZ ;  /* 0x0000000000087805 */ /* 0x000fe2000001ff00 */
[----:B------:R-:W-:Y:S01]  /*2e30*/  UMOV UR4, 0x400 ;  /* 0x0000040000047882 */ /* 0x000fe20000000000 */
[----:B------:R-:W-:Y:S01]  /*2e40*/  UMOV UR5, URZ ;  /* 0x000000ff00057c82 */ /* 0x000fe20008000000 */
[----:B------:R-:W-:-:S12]  /*2e50*/  ULEA UR6, UR48, UR4, 0x18 ;  /* 0x0000000430067291 */ /* 0x000fd8000f8ec0ff */
.L_x_55:
[----:B------:R-:W-:Y:S02]  /*2e60*/  LEA R2, R8, UR6, 0x3 ;  /* 0x0000000608027c11 */ /* 0x000fe4000f8e18ff */
[----:B------:R-:W-:-:S03]  /*2e70*/  SHF.L.U32 R5, R9, 0x1f, RZ ;  /* 0x0000001f09057819 */ /* 0x000fc600000006ff */
[----:B------:R-:W-:Y:S01]  /*2e80*/  VIADD R4, R2, 0x120 ;  /* 0x0000012002047836 */ /* 0x000fe20000000000 */
[----:B------:R-:W2:Y:S02]  /*2e90*/  SYNCS.PHASECHK.TRANS64.TRYWAIT P0, [R2+URZ+0x110], R5 ;  /* 0x00011005020075a7 */ /* 0x000ea400080011ff */
[----:B--2---:R-:W-:Y:S05]  /*2ea0*/  @!P0 BRA `(.L_x_52) ;  /* 0x0000006400ac8947 */ /* 0x004fea0003800000 */
.L_x_146:
[----:B------:R-:W-:Y:S01]  /*2eb0*/  ULEA UR4, UR5, UR6, 0x3 ;  /* 0x0000000605047291 */ /* 0x000fe2000f8e18ff */
[----:B------:R-:W-:Y:S02]  /*2ec0*/  PRMT R4, RZ, 0x654, R4 ;  /* 0x00000654ff047816 */ /* 0x000fe40000000004 */
[----:B--2---:R-:W-:Y:S01]  /*2ed0*/  SHF.L.U32 R5, R12, 0x1f, RZ ;  /* 0x0000001f0c057819 */ /* 0x004fe200000006ff */
[----:B------:R-:W-:Y:S01]  /*2ee0*/  UIADD3 UR7, UPT, UPT, UR4, 0xb0, URZ ;  /* 0x000000b004077890 */ /* 0x000fe2000fffe0ff */
[----:B------:R2:W-:Y:S05]  /*2ef0*/  SYNCS.ARRIVE.TRANS64.RED.A1T0 RZ, [R4+URZ], RZ ;  /* 0x000000ff04ff79a7 */ /* 0x0005ea00081004ff */
[----:B------:R-:W-:Y:S01]  /*2f00*/  IMAD.U32 R7, RZ, RZ, UR7 ;  /* 0x00000007ff077e24 */ /* 0x000fe2000f8e00ff */
[----:B------:R-:W3:Y:S04]  /*2f10*/  SYNCS.PHASECHK.TRANS64.TRYWAIT P0, [UR4+0xc0], R5 ;  /* 0x0000c005ff0075a7 */ /* 0x000ee80008001104 */
[----:B------:R-:W-:Y:S01]  /*2f20*/  PRMT R6, R0, 0x654, R7 ;  /* 0x0000065400067816 */ /* 0x000fe20000000007 */
[----:B--2---:R-:W-:Y:S01]  /*2f30*/  @!P2 IMAD.MOV.U32 R4, RZ, RZ, 0x10 ;  /* 0x00000010ff04a424 */ /* 0x004fe200078e00ff */
[----:B---3--:R-:W-:Y:S06]  /*2f40*/  @!P0 BRA `(.L_x_53) ;  /* 0x0000006400988947 */ /* 0x008fec0003800000 */
.L_x_148:
[----:B------:R-:W-:Y:S01]  /*2f50*/  ULEA UR8, UR5, UR6, 0x4 ;  /* 0x0000000605087291 */ /* 0x000fe2000f8e20ff */
[----:B------:R-:W-:Y:S01]  /*2f60*/  SEL R3, R6, R3, !P2 ;  /* 0x0000000306037207 */ /* 0x000fe20005000000 */
[----:B------:R-:W-:Y:S01]  /*2f70*/  UIADD3 UR9, UPT, UPT, UR4, 0xb0, URZ ;  /* 0x000000b004097890 */ /* 0x000fe2000fffe0ff */
[----:B--2---:R-:W-:Y:S01]  /*2f80*/  LEA R2, R11, UR6, 0x3 ;  /* 0x000000060b027c11 */ /* 0x004fe2000f8e18ff */
[----:B------:R-:W-:Y:S01]  /*2f90*/  UIADD3 UR8, UPT, UPT, UR8, 0x140, URZ ;  /* 0x0000014008087890 */ /* 0x000fe2000fffe0ff */
[----:B------:R-:W-:Y:S01]  /*2fa0*/  SHF.L.U32 R5, R10, 0x1f, RZ ;  /* 0x0000001f0a057819 */ /* 0x000fe200000006ff */
[----:B------:R2:W-:Y:S01]  /*2fb0*/  @!P2 SYNCS.ARRIVE.TRANS64.RED RZ, [R3+URZ], R4 ;  /* 0x0000000403ffa9a7 */ /* 0x0005e200080004ff */
[----:B------:R-:W-:Y:S01]  /*2fc0*/  UIADD3 UR4, UPT, UPT, UR5, 0x1, URZ ;  /* 0x0000000105047890 */ /* 0x000fe2000fffe0ff */
[----:B------:R-:W-:-:S03]  /*2fd0*/  VIADD R8, R8, 0x1 ;  /* 0x0000000108087836 */ /* 0x000fc60000000000 */
[----:B------:R-:W-:Y:S02]  /*2fe0*/  UISETP.NE.AND UP0, UPT, UR4, 0x2, UPT ;  /* 0x000000020400788c */ /* 0x000fe4000bf05270 */
[----:B------:R-:W-:Y:S06]  /*2ff0*/  UGETNEXTWORKID.BROADCAST [UR8], [UR9] ;  /* 0x00000000080073ca */ /* 0x000fec0008000100 */
[----:B------:R-:W-:Y:S01]  /*3000*/  USEL UR7, URZ, 0x1, UP0 ;  /* 0x00000001ff077887 */ /* 0x000fe20008000000 */
[----:B------:R-:W-:Y:S01]  /*3010*/  ISETP.NE.AND P0, PT, R8, 0x2, PT ;  /* 0x000000020800780c */ /* 0x000fe20003f05270 */
[----:B------:R-:W-:Y:S01]  /*3020*/  USEL UR5, UR4, URZ, UP0 ;  /* 0x000000ff04057287 */ /* 0x000fe20008000000 */
[----:B------:R-:W3:Y:S03]  /*3030*/  SYNCS.PHASECHK.TRANS64.TRYWAIT P1, [R2+URZ+0xb0], R5 ;  /* 0x0000b005020075a7 */ /* 0x000ee600080211ff */
[----:B------:R-:W-:Y:S01]  /*3040*/  LOP3.LUT R12, R12, UR7, RZ, 0x3c, !PT ;  /* 0x000000070c0c7c12 */ /* 0x000fe2000f8e3cff */
[----:B--23--:R-:W-:Y:S07]  /*3050*/  @!P1 BRA `(.L_x_54) ;  /* 0x00000064006c9947 */ /* 0x00cfee0003800000 */
.L_x_149:
[C---:B------:R-:W-:Y:S01]  /*3060*/  LEA R4, R11.reuse, UR6, 0x4 ;  /* 0x000000060b047c11 */ /* 0x040fe2000f8e20ff */
[----:B--2---:R-:W-:Y:S01]  /*3070*/  VIADD R2, R2, 0xc0 ;  /* 0x000000c002027836 */ /* 0x004fe20000000000 */
[----:B------:R-:W-:Y:S01]  /*3080*/  SEL R8, R8, RZ, P0 ;  /* 0x000000ff08087207 */ /* 0x000fe20000000000 */
[----:B------:R-:W-:-:S03]  /*3090*/  VIADD R11, R11, 0x1 ;  /* 0x000000010b0b7836 */ /* 0x000fc60000000000 */
[----:B------:R-:W2:Y:S01]  /*30a0*/  LDS.128 R4, [R4+0x140] ;  /* 0x0001400004047984 */ /* 0x000ea20000000c00 */
[----:B------:R-:W-:Y:S02]  /*30b0*/  PRMT R2, RZ, 0x654, R2 ;  /* 0x00000654ff027816 */ /* 0x000fe40000000002 */
[C---:B------:R-:W-:Y:S01]  /*30c0*/  ISETP.NE.AND P1, PT, R11.reuse, 0x2, PT ;  /* 0x000000020b00780c */ /* 0x040fe20003f25270 */
[----:B------:R-:W-:Y:S01]  /*30d0*/  @!PT LDS RZ, [RZ] ;  /* 0x00000000fffff984 */ /* 0x000fe20000000800 */
[----:B------:R-:W-:Y:S01]  /*30e0*/  @!PT LDS RZ, [RZ] ;  /* 0x00000000fffff984 */ /* 0x000fe20000000800 */
[----:B------:R-:W-:Y:S01]  /*30f0*/  @!PT LDS RZ, [RZ] ;  /* 0x00000000fffff984 */ /* 0x000fe20000000800 */
[----:B------:R-:W-:Y:S01]  /*3100*/  @!PT LDS RZ, [RZ] ;  /* 0x00000000fffff984 */ /* 0x000fe20000000800 */
[----:B------:R3:W-:Y:S06]  /*3110*/  MEMBAR.ALL.CTA ;  /* 0x0000000000007992 */ /* 0x0007ec0000008000 */
[----:B---3--:R-:W3:Y:S01]  /*3120*/  FENCE.VIEW.ASYNC.S ;  /* 0x00000000000073c6 */ /* 0x008ee20000000000 */
[----:B------:R-:W-:Y:S01]  /*3130*/  SEL R11, R11, RZ, P1 ;  /* 0x000000ff0b0b7207 */ /* 0x000fe20000800000 */
[----:B---3--:R3:W-:Y:S01]  /*3140*/  SYNCS.ARRIVE.TRANS64.RED.A1T0 RZ, [R2+URZ], RZ ;  /* 0x000000ff02ff79a7 */ /* 0x0087e200081004ff */
[----:B--2---:R-:W-:-:S02]  /*3150*/  LOP3.LUT P3, RZ, R6, 0x1, RZ, 0xc0, !PT ;  /* 0x0000000106ff7812 */ /* 0x004fc4000786c0ff */
[----:B------:R-:W-:-:S04]  /*3160*/  SEL R5, RZ, 0x1, P1 ;  /* 0x00000001ff057807 */ /* 0x000fc80000800000 */
[----:B------:R-:W-:Y:S02]  /*3170*/  LOP3.LUT R10, R10, R5, RZ, 0x3c, !PT ;  /* 0x000000050a0a7212 */ /* 0x000fe400078e3cff */
[----:B---3--:R-:W-:-:S04]  /*3180*/  SEL R2, RZ, 0x1, P0 ;  /* 0x00000001ff027807 */ /* 0x008fc80000000000 */
[----:B------:R-:W-:Y:S01]  /*3190*/  LOP3.LUT R9, R9, R2, RZ, 0x3c, !PT ;  /* 0x0000000209097212 */ /* 0x000fe200078e3cff */
[----:B------:R-:W-:Y:S06]  /*31a0*/  @P3 BRA `(.L_x_55) ;  /* 0xfffffffc002c3947 */ /* 0x000fec000383ffff */
[----:B------:R-:W-:Y:S01]  /*31b0*/  ULEA UR4, UR5, UR6, 0x3 ;  /* 0x0000000605047291 */ /* 0x000fe2000f8e18ff */
[----:B------:R-:W-:-:S08]  /*31c0*/  SHF.L.U32 R3, R12, 0x1f, RZ ;  /* 0x0000001f0c037819 */ /* 0x000fd000000006ff */
[----:B------:R-:W2:Y:S02]  /*31d0*/  SYNCS.PHASECHK.TRANS64 P0, [UR4+0xc0], R3 ;  /* 0x0000c003ff0075a7 */ /* 0x000ea40008001004 */
[----:B--2---:R-:W-:Y:S05]  /*31e0*/  @P0 BRA `(.L_x_56) ;  /* 0x0000000000080947 */ /* 0x004fea0003800000 */
[----:B------:R-:W2:Y:S02]  /*31f0*/  SYNCS.PHASECHK.TRANS64.TRYWAIT P0, [UR4+0xc0], R3 ;  /* 0x0000c003ff0075a7 */ /* 0x000ea40008001104 */
[----:B--2---:R-:W-:Y:S05]  /*3200*/  @!P0 BRA `(.L_x_57) ;  /* 0x0000006400148947 */ /* 0x004fea0003800000 */
.L_x_56:
[----:B------:R-:W-:-:S04]  /*3210*/  UIADD3 UR7, UPT, UPT, UR5, 0x1, URZ ;  /* 0x0000000105077890 */ /* 0x000fc8000fffe0ff */
[----:B------:R-:W-:-:S04]  /*3220*/  UISETP.NE.AND UP0, UPT, UR7, 0x2, UPT ;  /* 0x000000020700788c */ /* 0x000fc8000bf05270 */
[----:B------:R-:W-:Y:S02]  /*3230*/  USEL UR8, URZ, 0x1, UP0 ;  /* 0x00000001ff087887 */ /* 0x000fe40008000000 */
[----:B------:R-:W-:-:S04]  /*3240*/  USEL UR7, UR7, URZ, UP0 ;  /* 0x000000ff07077287 */ /* 0x000fc80008000000 */
[----:B------:R-:W-:Y:S01]  /*3250*/  ULEA UR7, UR7, UR6, 0x3 ;  /* 0x0000000607077291 */ /* 0x000fe2000f8e18ff */
[----:B--2---:R-:W-:-:S04]  /*3260*/  LOP3.LUT R3, R12, UR8, RZ, 0x3c, !PT ;  /* 0x000000080c037c12 */ /* 0x004fc8000f8e3cff */
[----:B------:R-:W-:-:S04]  /*3270*/  SHF.L.U32 R0, R3, 0x1f, RZ ;  /* 0x0000001f03007819 */ /* 0x000fc800000006ff */
[----:B------:R-:W2:Y:S02]  /*3280*/  SYNCS.PHASECHK.TRANS64 P0, [UR7+0xc0], R0 ;  /* 0x0000c000ff0075a7 */ /* 0x000ea40008001007 */
[----:B-12---:R-:W-:Y:S05]  /*3290*/  @P0 EXIT ;  /* 0x000000000000094d */ /* 0x006fea0003800000 */
[----:B------:R-:W-:Y:S02]  /*32a0*/  SHF.L.U32 R3, R3, 0x1f, RZ ;  /* 0x0000001f03037819 */ /* 0x000fe400000006ff */
[----:B------:R-:W-:-:S07]  /*32b0*/  MOV R0, UR7 ;  /* 0x0000000700007c02 */ /* 0x000fce0008000f00 */
.L_x_58:
[----:B-1----:R1:W2:Y:S02]  /*32c0*/  SYNCS.PHASECHK.TRANS64.TRYWAIT P0, [R0+URZ+0xc0], R3 ;  /* 0x0000c003000075a7 */ /* 0x0022a400080011ff */
[----:B--2---:R-:W-:Y:S05]  /*32d0*/  @!P0 NANOSLEEP.SYNCS 0x989680 ;  /* 0x009896800000895d */ /* 0x004fea0003900000 */
[----:B------:R-:W2:Y:S02]  /*32e0*/  @!P0 SYNCS.PHASECHK.TRANS64 P0, [R0+URZ+0xc0], R3 ;  /* 0x0000c003000085a7 */ /* 0x000ea400080010ff */
[----:B--2---:R-:W-:Y:S05]  /*32f0*/  @P0 EXIT ;  /* 0x000000000000094d */ /* 0x004fea0003800000 */
[----:B------:R-:W-:Y:S05]  /*3300*/  BRA `(.L_x_58) ;  /* 0xfffffffc00ec7947 */ /* 0x000fea000383ffff */
.L_x_51:
[----:B------:R-:W-:Y:S05]  /*3310*/  BRA.U UP5, `(.L_x_59) ;  /* 0x0000001105d87547 */ /* 0x000fea000b800000 */
[----:B------:R-:W-:Y:S01]  /*3320*/  UMOV UR4, 0x40 ;  /* 0x0000004000047882 */ /* 0x000fe20000000000 */
[----:B------:R-:W-:Y:S01]  /*3330*/  NOP ;  /* 0x0000000000007918 */ /* 0x000fe20000000000 */
[----:B------:R-:W-:Y:S01]  /*3340*/  ULEA UR5, UR48, UR4, 0x18 ;  /* 0x0000000430057291 */ /* 0x000fe2000f8ec0ff */
[----:B------:R-:W-:Y:S02]  /*3350*/  UMOV UR6, 0x400 ;  /* 0x0000040000067882 */ /* 0x000fe40000000000 */
[----:B------:R-:W-:-:S06]  /*3360*/  ULEA UR6, UR48, UR6, 0x18 ;  /* 0x0000000630067291 */ /* 0x000fcc000f8ec0ff */
[----:B------:R-:W2:Y:S02]  /*3370*/  LDS.U8 R0, [UR5+0x1c] ;  /* 0x00001c05ff007984 */ /* 0x000ea40008000000 */
[----:B--2---:R-:W-:-:S13]  /*3380*/  ISETP.NE.AND P0, PT, R0, RZ, PT ;  /* 0x000000ff0000720c */ /* 0x004fda0003f05270 */
[----:B------:R-:W-:Y:S05]  /*3390*/  @P0 BRA `(.L_x_60) ;  /* 0x0000000400080947 */ /* 0x000fea0003800000 */
[----:B------:R-:W-:Y:S02]  /*33a0*/  UISETP.NE.U32.AND UP1, UPT, UR46, 0x1, UPT ;  /* 0x000000012e00788c */ /* 0x000fe4000bf25070 */
[----:B------:R-:W-:-:S07]  /*33b0*/  UIADD3 UR7, UPT, UPT, UR5, 0x8, URZ ;  /* 0x0000000805077890 */ /* 0x000fce000fffe0ff */
[----:B------:R-:W-:Y:S05]  /*33c0*/  BRA.U !UP1, `(.L_x_61) ;  /* 0x00000001099c7547 */ /* 0x000fea000b800000 */
[----:B------:R-:W-:Y:S01]  /*33d0*/  ELECT P0, URZ, PT ;  /* 0x0000000000ff782f */ /* 0x000fe20003800000 */
[----:B------:R-:W-:-:S12]  /*33e0*/  BSSY B0, `(.L_x_61) ;  /* 0x0000025000007945 */ /* 0x000fd80003800000 */
[----:B------:R-:W-:Y:S05]  /*33f0*/  @!P0 BRA `(.L_x_62) ;  /* 0x00000000008c8947 */ /* 0x000fea0003800000 */
[----:B------:R-:W-:-:S05]  /*3400*/  UMOV UR4, 0x10 ;  /* 0x0000001000047882 */ /* 0x000fca0000000000 */
[----:B------:R-:W-:Y:S04]  /*3410*/  DEPBAR.LE SB2, 0x36 ;  /* 0x0000ad800000791a */ /* 0x000fe80000000000 */
[----:B------:R-:W2:Y:S02]  /*3420*/  UTCATOMSWS.2CTA.FIND_AND_SET.ALIGN UP0, UR4, UR4 ;  /* 0x00000004000475e3 */ /* 0x000ea40008200800 */
[----:B--2---:R-:W-:Y:S01]  /*3430*/  MOV R11, UR4 ;  /* 0x00000004000b7c02 */ /* 0x004fe20008000f00 */
[----:B------:R-:W-:Y:S06]  /*3440*/  BRA.U UP0, `(.L_x_63) ;  /* 0x0000000100187547 */ /* 0x000fec000b800000 */
.L_x_64:
[----:B------:R-:W-:Y:S05]  /*3450*/  NANOSLEEP 0x64 ;  /* 0x000000640000795d */ /* 0x000fea0003800000 */
[----:B------:R-:W-:-:S05]  /*3460*/  UMOV UR4, 0x10 ;  /* 0x0000001000047882 */ /* 0x000fca0000000000 */
[----:B------:R-:W-:Y:S04]  /*3470*/  DEPBAR.LE SB2, 0x36 ;  /* 0x0000ad800000791a */ /* 0x000fe80000000000 */
[----:B------:R-:W2:Y:S02]  /*3480*/  UTCATOMSWS.2CTA.FIND_AND_SET.ALIGN UP0, UR4, UR4 ;  /* 0x00000004000475e3 */ /* 0x000ea40008200800 */
[----:B--2---:R-:W-:Y:S01]  /*3490*/  MOV R11, UR4 ;  /* 0x00000004000b7c02 */ /* 0x004fe20008000f00 */
[----:B------:R-:W-:Y:S05]  /*34a0*/  BRA.U !UP0, `(.L_x_64) ;  /* 0xfffffffd08e87547 */ /* 0x000fea000b83ffff */
.L_x_63:
[----:B------:R-:W2:Y:S01]  /*34b0*/  LDS R7, [UR5+0x10] ;  /* 0x00001005ff077984 */ /* 0x000ea20008000800 */
[----:B------:R-:W-:Y:S01]  /*34c0*/  IMAD.U32 R5, RZ, RZ, UR6 ;  /* 0x00000006ff057e24 */ /* 0x000fe2000f8e00ff */
[----:B------:R-:W-:-:S03]  /*34d0*/  MOV R4, UR45 ;  /* 0x0000002d00047c02 */ /* 0x000fc60008000f00 */
[----:B------:R-:W-:Y:S01]  /*34e0*/  VIADD R5, R5, 0x160 ;  /* 0x0000016005057836 */ /* 0x000fe20000000000 */
[----:B--2---:R-:W-:-:S04]  /*34f0*/  SHF.L.U32 R7, R7, 0x1f, RZ ;  /* 0x0000001f07077819 */ /* 0x004fc800000006ff */
[----:B------:R-:W2:Y:S02]  /*3500*/  SYNCS.PHASECHK.TRANS64.TRYWAIT P0, [UR5+0x8], R7 ;  /* 0x00000807ff0075a7 */ /* 0x000ea40008001105 */
[----:B--2---:R-:W-:Y:S05]  /*3510*/  @P0 BRA `(.L_x_65) ;  /* 0x0000000000080947 */ /* 0x004fea0003800000 */
[----:B------:R-:W2:Y:S02]  /*3520*/  SYNCS.PHASECHK.TRANS64.TRYWAIT P0, [UR5+0x8], R7 ;  /* 0x00000807ff0075a7 */ /* 0x000ea40008001105 */
[----:B--2---:R-:W-:Y:S05]  /*3530*/  @!P0 BRA `(.L_x_66) ;  /* 0x0000006000608947 */ /* 0x004fea0003800000 */
.L_x_65:
[----:B--2---:R-:W-:Y:S01]  /*3540*/  HFMA2 R0, -RZ, RZ, 0, 5.9604644775390625e-08 ;  /* 0x00000001ff007431 */ /* 0x004fe200000001ff */
[----:B------:R-:W-:Y:S01]  /*3550*/  UPRMT UR4, UR45, 0x654, UR7 ;  /* 0x000006542d047896 */ /* 0x000fe20008000007 */
[----:B------:R-:W-:Y:S01]  /*3560*/  IMAD.MOV.U32 R8, RZ, RZ, 0xffff ;  /* 0x0000ffffff087424 */ /* 0x000fe200078e00ff */
[----:B------:R-:W-:Y:S01]  /*3570*/  PRMT R4, R4, 0x654, R5 ;  /* 0x0000065404047816 */ /* 0x000fe20000000005 */
[----:B------:R-:W-:Y:S02]  /*3580*/  IMAD.MOV.U32 R6, RZ, RZ, 0x4 ;  /* 0x00000004ff067424 */ /* 0x000fe400078e00ff */
[----:B------:R-:W-:Y:S01]  /*3590*/  IMAD.SHL.U32 R9, R11, 0x20, RZ ;  /* 0x000000200b097824 */ /* 0x000fe200078e00ff */
[----:B------:R-:W-:Y:S02]  /*35a0*/  MOV R5, UR4 ;  /* 0x0000000400057c02 */ /* 0x000fe40008000f00 */
[-C--:B------:R-:W-:Y:S01]  /*35b0*/  SHF.L.U32 R8, R8, R11.reuse, RZ ;  /* 0x0000000b08087219 */ /* 0x080fe200000006ff */
[----:B------:R2:W-:Y:S01]  /*35c0*/  SYNCS.ARRIVE.TRANS64.RED RZ, [UR4], R6 ;  /* 0x00000006ffff79a7 */ /* 0x0005e20008000404 */
[----:B------:R-:W-:Y:S01]  /*35d0*/  SHF.L.U32 R7, R0, R11, RZ ;  /* 0x0000000b00077219 */ /* 0x000fe200000006ff */
[----:B------:R2:W-:Y:S04]  /*35e0*/  STS [UR6+0x160], R9 ;  /* 0x00016009ff007988 */ /* 0x0005e80008000806 */
[----:B------:R2:W-:Y:S04]  /*35f0*/  STAS [R4.64], R11 ;  /* 0x0000000b04007dbd */ /* 0x0005e8000c0008ff */
[----:B------:R2:W-:Y:S04]  /*3600*/  ATOMS.OR RZ, [UR5+0x14], R8 ;  /* 0x00001408ffff798c */ /* 0x0005e8000b000005 */
[----:B------:R2:W-:Y:S04]  /*3610*/  ATOMS.OR RZ, [UR5+0x18], R7 ;  /* 0x00001807ffff798c */ /* 0x0005e8000b000005 */
[----:B------:R2:W-:Y:S02]  /*3620*/  ATOMS.XOR RZ, [UR5+0x10], R0 ;  /* 0x00001000ffff798c */ /* 0x0005e4000b800005 */
.L_x_62:
[----:B-1----:R-:W-:Y:S05]  /*3630*/  BSYNC B0 ;  /* 0x0000000000007941 */ /* 0x002fea0003800000 */
.L_x_61:
[----:B------:R-:W-:Y:S05]  /*3640*/  BRA.U UP1, `(.L_x_67) ;  /* 0x00000001016c7547 */ /* 0x000fea000b800000 */
[----:B------:R-:W-:-:S03]  /*3650*/  UMOV UR4, 0xffffffff ;  /* 0xffffffff00047882 */ /* 0x000fc60000000000 */
[----:B------:R-:W-:Y:S05]  /*3660*/  BRA.DIV UR4, `(.L_x_68) ;  /* 0x00000062042c7947 */ /* 0x000fea000b800000 */
[----:B------:R-:W-:-:S13]  /*3670*/  ELECT P0, URZ, PT ;  /* 0x0000000000ff782f */ /* 0x000fda0003800000 */
.L_x_153:
[----:B------:R-:W-:Y:S05]  /*3680*/  @!P0 BRA `(.L_x_67) ;  /* 0x00000000005c8947 */ /* 0x000fea0003800000 */
[----:B--2---:R-:W2:Y:S02]  /*3690*/  LDS R5, [UR5+0x10] ;  /* 0x00001005ff057984 */ /* 0x004ea40008000800 */
[----:B--2---:R-:W-:-:S04]  /*36a0*/  SHF.L.U32 R5, R5, 0x1f, RZ ;  /* 0x0000001f05057819 */ /* 0x004fc800000006ff */
[----:B------:R-:W2:Y:S02]  /*36b0*/  SYNCS.PHASECHK.TRANS64.TRYWAIT P0, [UR5+0x8], R5 ;  /* 0x00000805ff0075a7 */ /* 0x000ea40008001105 */
[----:B--2---:R-:W-:Y:S05]  /*36c0*/  @P0 BRA `(.L_x_69) ;  /* 0x0000000000080947 */ /* 0x004fea0003800000 */
[----:B------:R-:W2:Y:S02]  /*36d0*/  SYNCS.PHASECHK.TRANS64.TRYWAIT P0, [UR5+0x8], R5 ;  /* 0x00000805ff0075a7 */ /* 0x000ea40008001105 */
[----:B--2---:R-:W-:Y:S05]  /*36e0*/  @!P0 BRA `(.L_x_70) ;  /* 0x0000006000308947 */ /* 0x004fea0003800000 */
.L_x_69:
[----:B------:R-:W3:Y:S01]  /*36f0*/  LDS R7, [UR6+0x160] ;  /* 0x00016006ff077984 */ /* 0x000ee20008000800 */
[----:B--2---:R-:W-:Y:S02]  /*3700*/  HFMA2 R0, -RZ, RZ, 0, 5.9604644775390625e-08 ;  /* 0x00000001ff007431 */ /* 0x004fe400000001ff */
[----:B------:R-:W-:Y:S01]  /*3710*/  IMAD.MOV.U32 R4, RZ, RZ, 0xffff ;  /* 0x0000ffffff047424 */ /* 0x000fe200078e00ff */
[----:B------:R-:W-:Y:S01]  /*3720*/  UPRMT UR4, UR45, 0x654, UR7 ;  /* 0x000006542d047896 */ /* 0x000fe20008000007 */
[----:B---3--:R-:W-:-:S03]  /*3730*/  IMAD.SHL.U32 R5, R7, 0x20, RZ ;  /* 0x0000002007057824 */ /* 0x008fc600078e00ff */
[-C--:B------:R-:W-:Y:S02]  /*3740*/  SHF.L.U32 R4, R4, R7.reuse, RZ ;  /* 0x0000000704047219 */ /* 0x080fe400000006ff */
[----:B------:R-:W-:Y:S01]  /*3750*/  SHF.L.U32 R7, R0, R7, RZ ;  /* 0x0000000700077219 */ /* 0x000fe200000006ff */
[----:B------:R3:W-:Y:S04]  /*3760*/  STS [UR6+0x160], R5 ;  /* 0x00016005ff007988 */ /* 0x0007e80008000806 */
[----:B------:R3:W-:Y:S04]  /*3770*/  ATOMS.OR RZ, [UR5+0x14], R4 ;  /* 0x00001404ffff798c */ /* 0x0007e8000b000005 */
[----:B------:R3:W-:Y:S01]  /*3780*/  ATOMS.OR RZ, [UR5+0x18], R7 ;  /* 0x00001807ffff798c */ /* 0x0007e2000b000005 */
[----:B------:R-:W-:Y:S03]  /*3790*/  SYNCS.ARRIVE.TRANS64.RED.A1T0 RZ, [UR4], RZ ;  /* 0x000000ffffff79a7 */ /* 0x000fe60008100404 */
[----:B------:R3:W-:Y:S01]  /*37a0*/  ATOMS.XOR RZ, [UR5+0x10], R0 ;  /* 0x00001000ffff798c */ /* 0x0007e2000b800005 */
[----:B------:R-:W-:Y:S05]  /*37b0*/  BRA `(.L_x_67) ;  /* 0x0000000000107947 */ /* 0x000fea0003800000 */
.L_x_60:
[----:B------:R-:W-:Y:S02]  /*37c0*/  MOV R0, 0xffffffff ;  /* 0xffffffff00007802 */ /* 0x000fe40000000f00 */
[----:B------:R-:W-:-:S03]  /*37d0*/  MOV R4, 0x3800 ;  /* 0x0000380000047802 */ /* 0x000fc60000000f00 */
[----:B------:R2:W-:Y:S04]  /*37e0*/  STS [UR6+0x160], R0 ;  /* 0x00016000ff007988 */ /* 0x0005e80008000806 */
[----:B-12--5:R-:W-:Y:S05]  /*37f0*/  CALL.REL.NOINC `($__internal_1_$__cuda_sm10x_tcgen05_guardrail_trap_phase_invalid_during_alloc) ;  /* 0x0000006400787944 */ /* 0x026fea0003c00000 */
.L_x_67:
[----:B------:R-:W-:Y:S05]  /*3800*/  WARPSYNC.ALL ;  /* 0x0000000000007948 */ /* 0x000fea0003800000 */
[----:B------:R-:W4:Y:S01]  /*3810*/  S2UR UR4, SR_CgaCtaId ;  /* 0x00000000000479c3 */ /* 0x000f220000008800 */
[----:B------:R-:W-:Y:S01]  /*3820*/  UMOV UR26, 0x400 ;  /* 0x00000400001a7882 */ /* 0x000fe20000000000 */
[----:B------:R-:W-:-:S06]  /*3830*/  NOP ;  /* 0x0000000000007918 */ /* 0x000fcc0000000000 */
[----:B------:R-:W-:Y:S06]  /*3840*/  BAR.ARV 0x6, 0xa0 ;  /* 0x0182800000007b1d */ /* 0x000fec0000002000 */
[----:B------:R-:W1:Y:S01]  /*3850*/  LDCU UR6, c[0x0][0x38c] ;  /* 0x00007180ff0677ac */ /* 0x000e620008000800 */
[----:B------:R-:W-:Y:S01]  /*3860*/  LOP3.LUT R3, R3, 0xffff, RZ, 0xc0, !PT ;  /* 0x0000ffff03037812 */ /* 0x000fe200078ec0ff */
[----:B--2---:R-:W-:Y:S01]  /*3870*/  IMAD.MOV.U32 R9, RZ, RZ, 0x1 ;  /* 0x00000001ff097424 */ /* 0x004fe200078e00ff */
[----:B------:R-:W-:Y:S01]  /*3880*/  LOP3.LUT R2, R2, 0xffff, RZ, 0xc0, !PT ;  /* 0x0000ffff02027812 */ /* 0x000fe200078ec0ff */
[----:B------:R-:W-:Y:S01]  /*3890*/  IMAD.MOV.U32 R8, RZ, RZ, RZ ;  /* 0x000000ffff087224 */ /* 0x000fe200078e00ff */
[----:B------:R-:W-:Y:S01]  /*38a0*/  R2UR UR28, R3 ;  /* 0x00000000031c72ca */ /* 0x000fe200000e0000 */
[----:B------:R-:W-:Y:S01]  /*38b0*/  UMOV UR32, URZ ;  /* 0x000000ff00207c82 */ /* 0x000fe20008000000 */
[----:B------:R-:W-:-:S02]  /*38c0*/  R2UR UR42, R2 ;  /* 0x00000000022a72ca */ /* 0x000fc400000e0000 */
[----:B------:R-:W-:Y:S01]  /*38d0*/  CS2R R2, SRZ ;  /* 0x0000000000027805 */ /* 0x000fe2000001ff00 */
[----:B------:R-:W-:Y:S01]  /*38e0*/  UMOV UR23, URZ ;  /* 0x000000ff00177c82 */ /* 0x000fe20008000000 */
[----:B----4-:R-:W-:Y:S01]  /*38f0*/  ULEA UR26, UR4, UR26, 0x18 ;  /* 0x0000001a041a7291 */ /* 0x010fe2000f8ec0ff */
[----:B------:R-:W-:Y:S01]  /*3900*/  UMOV UR22, URZ ;  /* 0x000000ff00167c82 */ /* 0x000fe20008000000 */
[----:B------:R-:W-:Y:S02]  /*3910*/  UISETP.NE.AND UP3, UPT, UR46, URZ, UPT ;  /* 0x000000ff2e00728c */ /* 0x000fe4000bf65270 */
[----:B------:R-:W-:Y:S02]  /*3920*/  UIADD3 UR5, UPT, UPT, UR26, 0x8400, URZ ;  /* 0x000084001a057890 */ /* 0x000fe4000fffe0ff */
[----:B------:R-:W-:-:S03]  /*3930*/  UIADD3 UR4, UPT, UPT, UR26, 0x28400, URZ ;  /* 0x000284001a047890 */ /* 0x000fc6000fffe0ff */
[----:B---3--:R-:W2:Y:S01]  /*3940*/  LDS R0, [UR26+0x160] ;  /* 0x0001601aff007984 */ /* 0x008ea20008000800 */
[----:B-1----:R-:W-:Y:S02]  /*3950*/  UIADD3 UR6, UPT, UPT, UR6, 0x7f, URZ ;  /* 0x0000007f06067890 */ /* 0x002fe4000fffe0ff */
[----:B------:R-:W-:Y:S02]  /*3960*/  USHF.R.U32.HI UR5, URZ, 0x4, UR5 ;  /* 0x00000004ff057899 */ /* 0x000fe40008011605 */
[----:B------:R-:W-:Y:S02]  /*3970*/  USHF.R.S32.HI UR33, URZ, 0x1f, UR6 ;  /* 0x0000001fff217899 */ /* 0x000fe40008011406 */
[----:B------:R-:W-:Y:S02]  /*3980*/  USHF.R.U32.HI UR4, URZ, 0x4, UR4 ;  /* 0x00000004ff047899 */ /* 0x000fe40008011604 */
[----:B------:R-:W-:Y:S02]  /*3990*/  ULEA.HI UR33, UR33, UR6, URZ, 0x7 ;  /* 0x0000000621217291 */ /* 0x000fe4000f8f38ff */
[----:B------:R-:W-:-:S02]  /*39a0*/  ULOP3.LUT UR5, UR5, 0x3fff, URZ, 0xc0, !UPT ;  /* 0x00003fff05057892 */ /* 0x000fc4000f8ec0ff */
[----:B------:R-:W-:Y:S02]  /*39b0*/  USHF.R.S32.HI UR33, URZ, 0x7, UR33 ;  /* 0x00000007ff217899 */ /* 0x000fe40008011421 */
[----:B------:R-:W-:Y:S02]  /*39c0*/  ULOP3.LUT UR30, UR4, 0x3fff, URZ, 0xc0, !UPT ;  /* 0x00003fff041e7892 */ /* 0x000fe4000f8ec0ff */
[----:B------:R-:W-:Y:S01]  /*39d0*/  UISETP.LT.AND UP0, UPT, UR33, 0x1, UPT ;  /* 0x000000012100788c */ /* 0x000fe2000bf01270 */
[----:B------:R-:W-:Y:S01]  /*39e0*/  UMOV UR40, 0x0 ;  /* 0x0000000000287882 */ /* 0x000fe20000000000 */
[----:B------:R-:W-:Y:S01]  /*39f0*/  UMOV UR41, 0x10200490 ;  /* 0x1020049000297882 */ /* 0x000fe20000000000 */
[----:B------:R-:W-:Y:S02]  /*3a00*/  ULOP3.LUT UR29, UR5, 0x10000, URZ, 0xfc, !UPT ;  /* 0x00010000051d7892 */ /* 0x000fe4000f8efcff */
[----:B------:R-:W-:Y:S02]  /*3a10*/  ULOP3.LUT UR30, UR30, 0x10000, URZ, 0xfc, !UPT ;  /* 0x000100001e1e7892 */ /* 0x000fe4000f8efcff */
[----:B------:R-:W-:Y:S01]  /*3a20*/  USEL UR43, UR33, 0x1, !UP0 ;  /* 0x00000001212b7887 */ /* 0x000fe2000c000000 */
[----:B------:R-:W-:Y:S01]  /*3a30*/  UMOV UR38, 0x0 ;  /* 0x0000000000267882 */ /* 0x000fe20000000000 */
[----:B------:R-:W-:Y:S01]  /*3a40*/  UMOV UR39, 0x10200490 ;  /* 0x1020049000277882 */ /* 0x000fe20000000000 */
[----:B------:R-:W-:Y:S01]  /*3a50*/  UMOV UR36, 0x0 ;  /* 0x0000000000247882 */ /* 0x000fe20000000000 */
[----:B------:R-:W-:Y:S01]  /*3a60*/  UMOV UR37, 0x10200490 ;  /* 0x1020049000257882 */ /* 0x000fe20000000000 */
[----:B------:R-:W-:Y:S01]  /*3a70*/  UMOV UR34, 0x0 ;  /* 0x0000000000227882 */ /* 0x000fe20000000000 */
[----:B------:R-:W-:Y:S01]  /*3a80*/  UMOV UR35, 0x10200490 ;  /* 0x1020049000237882 */ /* 0x000fe20000000000 */
[----:B--2---:R-:W-:-:S15]  /*3a90*/  R2UR UR44, R0 ;  /* 0x00000000002c72ca */ /* 0x004fde00000e0000 */
.L_x_78:
[C---:B------:R-:W-:Y:S02]  /*3aa0*/  LEA R0, R8.reuse, UR26, 0x3 ;  /* 0x0000001a08007c11 */ /* 0x040fe4000f8e18ff */
[----:B------:R-:W-:Y:S02]  /*3ab0*/  SHF.L.U32 R5, R3, 0x1f, RZ ;  /* 0x0000001f03057819 */ /* 0x000fe400000006ff */
[----:B------:R-:W-:Y:S02]  /*3ac0*/  LEA R4, R8, UR26, 0x4 ;  /* 0x0000001a08047c11 */ /* 0x000fe4000f8e20ff */
[----:B------:R-:W1:Y:S02]  /*3ad0*/  SYNCS.PHASECHK.TRANS64.TRYWAIT P0, [R0+URZ+0xb0], R5 ;  /* 0x0000b005000075a7 */ /* 0x000e6400080011ff */
[----:B-1-3--:R-:W-:Y:S05]  /*3ae0*/  @!P0 BRA `(.L_x_71) ;  /* 0x0000005c00488947 */ /* 0x00afea0003800000 */
.L_x_154:
[----:B-1----:R-:W1:Y:S01]  /*3af0*/  LDS.128 R4, [R4+0x140] ;  /* 0x0001400004047984 */ /* 0x002e620000000c00 */
[----:B------:R-:W-:Y:S02]  /*3b00*/  VIADD R0, R0, 0xc0 ;  /* 0x000000c000007836 */ /* 0x000fe40000000000 */
[----:B------:R-:W-:Y:S01]  /*3b10*/  VIADD R8, R8, 0x1 ;  /* 0x0000000108087836 */ /* 0x000fe20000000000 */
[----:B------:R-:W-:Y:S01]  /*3b20*/  @!PT LDS RZ, [RZ] ;  /* 0x00000000fffff984 */ /* 0x000fe20000000800 */
[----:B------:R-:W-:Y:S01]  /*3b30*/  @!PT LDS RZ, [RZ] ;  /* 0x00000000fffff984 */ /* 0x000fe20000000800 */
[----:B------:R-:W-:Y:S01]  /*3b40*/  @!PT LDS RZ, [RZ] ;  /* 0x00000000fffff984 */ /* 0x000fe20000000800 */
[----:B------:R-:W-:Y:S01]  /*3b50*/  @!PT LDS RZ, [RZ] ;  /* 0x00000000fffff984 */ /* 0x000fe20000000800 */
[----:B------:R2:W-:Y:S06]  /*3b60*/  MEMBAR.ALL.CTA ;  /* 0x0000000000007992 */ /* 0x0005ec0000008000 */
[----:B--2---:R-:W2:Y:S01]  /*3b70*/  FENCE.VIEW.ASYNC.S ;  /* 0x00000000000073c6 */ /* 0x004ea20000000000 */
[----:B------:R-:W-:-:S04]  /*3b80*/  PRMT R0, RZ, 0x654, R0 ;  /* 0x00000654ff007816 */ /* 0x000fc80000000000 */
[----:B--2---:R2:W-:Y:S01]  /*3b90*/  SYNCS.ARRIVE.TRANS64.RED.A1T0 RZ, [R0+URZ], RZ ;  /* 0x000000ff00ff79a7 */ /* 0x0045e200081004ff */
[----:B-1----:R-:W-:Y:S01]  /*3ba0*/  LOP3.LUT P1, RZ, R6, 0x1, RZ, 0xc0, !PT ;  /* 0x0000000106ff7812 */ /* 0x002fe2000782c0ff */
[----:B--2---:R-:W-:-:S12]  /*3bb0*/  BRA.U UP3, `(.L_x_72) ;  /* 0x0000000503087547 */ /* 0x004fd8000b800000 */
[----:B------:R-:W1:Y:S01]  /*3bc0*/  LDCU UR4, c[0x0][0x38c] ;  /* 0x00007180ff0477ac */ /* 0x000e620008000800 */
[----:B------:R-:W-:Y:S02]  /*3bd0*/  PLOP3.LUT P2, PT, PT, PT, PT, 0x80, 0x8 ;  /* 0x000000000008781c */ /* 0x000fe40003f4f070 */
[----:B------:R-:W-:Y:S01]  /*3be0*/  SHF.L.U32 R5, R9, 0x1f, RZ ;  /* 0x0000001f09057819 */ /* 0x000fe200000006ff */
[----:B------:R-:W-:Y:S02]  /*3bf0*/  ULEA UR31, UR32, UR26, 0x3 ;  /* 0x0000001a201f7291 */ /* 0x000fe4000f8e18ff */
[----:B------:R-:W-:Y:S02]  /*3c00*/  ULEA UR11, UR32, UR44, 0x7 ;  /* 0x0000002c200b7291 */ /* 0x000fe4000f8e38ff */
[----:B-1----:R-:W-:-:S06]  /*3c10*/  UISETP.GE.AND UP0, UPT, UR4, 0x1, UPT ;  /* 0x000000010400788c */ /* 0x002fcc000bf06270 */
[----:B------:R-:W-:-:S05]  /*3c20*/  PLOP3.LUT P0, PT, PT, PT, UP0, 0x80, 0x8 ;  /* 0x000000000008781c */ /* 0x000fca0003f0f008 */
[----:B------:R-:W-:-:S08]  /*3c30*/  @UP0 ULEA UR4, UR23, UR26, 0x3 ;  /* 0x0000001a17040291 */ /* 0x000fd0000f8e18ff */
[----:B------:R-:W-:-:S04]  /*3c40*/  @P0 SHF.L.U32 R0, R2, 0x1f, RZ ;  /* 0x0000001f02000819 */ /* 0x000fc800000006ff */
[----:B------:R1:W2:Y:S01]  /*3c50*/  @P0 SYNCS.PHASECHK.TRANS64.TRYWAIT P2, [UR4], R0 ;  /* 0x00000000ff0005a7 */ /* 0x0002a20008041104 */
[----:B------:R-:W3:Y:S02]  /*3c60*/  SYNCS.PHASECHK.TRANS64.TRYWAIT P0, [UR31+0xf0], R5 ;  /* 0x0000f005ff0075a7 */ /* 0x000ee4000800111f */
[----:B-123--:R-:W-:Y:S05]  /*3c70*/  @!P0 BRA `(.L_x_73) ;  /* 0x0000005800f88947 */ /* 0x00efea0003800000 */
.L_x_156:
[----:B------:R-:W-:Y:S01]  /*3c80*/  UMOV UR27, UR22 ;  /* 0x00000016001b7c82 */ /* 0x000fe20008000000 */
[----:B------:R-:W-:Y:S05]  /*3c90*/  BRA.U !UP0, `(.L_x_74) ;  /* 0x0000000108c07547 */ /* 0x000fea000b800000 */
[----:B------:R-:W-:Y:S02]  /*3ca0*/  UIADD3 UR27, UPT, UPT, UR43, UR22, URZ ;  /* 0x000000162b1b7290 */ /* 0x000fe4000fffe0ff */
[----:B------:R-:W-:Y:S01]  /*3cb0*/  UPLOP3.LUT UP2, UPT, UPT, UPT, UPT, 0x40, 0x4 ;  /* 0x000000000004789c */ /* 0x000fe20003f4e870 */
[----:B------:R-:W-:Y:S01]  /*3cc0*/  UMOV UR24, UR33 ;  /* 0x0000002100187c82 */ /* 0x000fe20008000000 */
[----:B------:R-:W-:-:S09]  /*3cd0*/  UMOV UR10, UR23 ;  /* 0x00000017000a7c82 */ /* 0x000fd20008000000 */
.L_x_77:
[----:B--2---:R-:W-:Y:S01]  /*3ce0*/  ULEA UR5, UR10, UR26, 0x3 ;  /* 0x0000001a0a057291 */ /* 0x004fe2000f8e18ff */
[----:B---3--:R-:W-:Y:S11]  /*3cf0*/  @P2 BRA `(.L_x_75) ;  /* 0x00000000000c2947 */ /* 0x008ff60003800000 */
[----:B-1----:R-:W-:Y:S04]  /*3d00*/  SHF.L.U32 R5, R2, 0x1f, RZ ;  /* 0x0000001f02057819 */ /* 0x002fe800000006ff */
[----:B------:R-:W1:Y:S02]  /*3d10*/  SYNCS.PHASECHK.TRANS64.TRYWAIT P0, [UR5], R5 ;  /* 0x00000005ff0075a7 */ /* 0x000e640008001105 */
[----:B-1----:R-:W-:Y:S05]  /*3d20*/  @!P0 BRA `(.L_x_76) ;  /* 0x0000005800e48947 */ /* 0x002fea0003800000 */
.L_x_75:
[----:B------:R-:W-:Y:S01]  /*3d30*/  UISETP.NE.AND UP0, UPT, UR24, 0x1, UPT ;  /* 0x000000011800788c */ /* 0x000fe2000bf05270 */
[----:B------:R-:W-:Y:S01]  /*3d40*/  PLOP3.LUT P2, PT, PT, PT, PT, 0x80, 0x8 ;  /* 0x000000000008781c */ /* 0x000fe20003f4f070 */
[----:B------:R-:W-:Y:S02]  /*3d50*/  UIADD3 UR4, UPT, UPT, UR10, 0x1, URZ ;  /* 0x000000010a047890 */ /* 0x000fe4000fffe0ff */
[----:B------:R-:W-:Y:S02]  /*3d60*/  UIADD3 UR25, UPT, UPT, UR5, 0x40, URZ ;  /* 0x0000004005197890 */ /* 0x000fe4000fffe0ff */
[----:B------:R-:W-:Y:S01]  /*3d70*/  UISETP.NE.AND UP1, UPT, UR4, 0x8, UPT ;  /* 0x000000080400788c */ /* 0x000fe2000bf25270 */
[----:B------:R-:W-:Y:S01]  /*3d80*/  PLOP3.LUT P0, PT, PT, PT, UP0, 0x80, 0x8 ;  /* 0x000000000008781c */ /* 0x000fe20003f0f008 */
[----:B------:R-:W-:Y:S02]  /*3d90*/  UIADD3 UR22, UPT, UPT, UR22, 0x1, URZ ;  /* 0x0000000116167890 */ /* 0x000fe4000fffe0ff */
[----:B------:R-:W-:Y:S02]  /*3da0*/  USEL UR6, URZ, 0x1, UP1 ;  /* 0x00000001ff067887 */ /* 0x000fe40008800000 */
[----:B------:R-:W-:Y:S02]  /*3db0*/  USEL UR23, UR4, URZ, UP1 ;  /* 0x000000ff04177287 */ /* 0x000fe40008800000 */
[----:B------:R-:W-:Y:S02]  /*3dc0*/  UIADD3 UR24, UPT, UPT, UR24, -0x1, URZ ;  /* 0xffffffff18187890 */ /* 0x000fe4000fffe0ff */
[----:B------:R-:W-:Y:S01]  /*3dd0*/  @UP0 ULEA UR4, UR23, UR26, 0x3 ;  /* 0x0000001a17040291 */ /* 0x000fe2000f8e18ff */
[----:B------:R-:W-:Y:S01]  /*3de0*/  LOP3.LUT R2, R2, UR6, RZ, 0x3c, !PT ;  /* 0x0000000602027c12 */ /* 0x000fe2000f8e3cff */
[----:B------:R-:W-:Y:S02]  /*3df0*/  ULEA UR6, UR10, UR30, 0x9 ;  /* 0x0000001e0a067291 */ /* 0x000fe4000f8e48ff */
[----:B------:R-:W-:Y:S01]  /*3e00*/  UISETP.NE.AND UP0, UPT, UR22, UR27, UPT ;  /* 0x0000001b1600728c */ /* 0x000fe2000bf05270 */
[----:B-1----:R-:W-:Y:S01]  /*3e10*/  @P0 SHF.L.U32 R0, R2, 0x1f, RZ ;  /* 0x0000001f02000819 */ /* 0x002fe200000006ff */
[----:B------:R-:W-:Y:S02]  /*3e20*/  UIADD3 UR20, UPT, UPT, UR6, 0x2, URZ ;  /* 0x0000000206147890 */ /* 0x000fe4000fffe0ff */
[----:B------:R-:W-:Y:S01]  /*3e30*/  UIADD3 UR16, UPT, UPT, UR6, 0x4, URZ ;  /* 0x0000000406107890 */ /* 0x000fe2000fffe0ff */
[----:B------:R2:W3:Y:S01]  /*3e40*/  @P0 SYNCS.PHASECHK.TRANS64.TRYWAIT P2, [UR4], R0 ;  /* 0x00000000ff0005a7 */ /* 0x0004e20008041104 */
[----:B------:R-:W-:Y:S02]  /*3e50*/  ULEA UR4, UR10, UR29, 0xa ;  /* 0x0000001d0a047291 */ /* 0x000fe4000f8e50ff */
[----:B------:R-:W-:Y:S02]  /*3e60*/  UIADD3 UR12, UPT, UPT, UR6, 0x6, URZ ;  /* 0x00000006060c7890 */ /* 0x000fe4000fffe0ff */
[----:B------:R-:W-:Y:S02]  /*3e70*/  UIADD3 UR18, UPT, UPT, UR4, 0x2, URZ ;  /* 0x0000000204127890 */ /* 0x000fe4000fffe0ff */
[----:B------:R-:W-:Y:S02]  /*3e80*/  UIADD3 UR14, UPT, UPT, UR4, 0x4, URZ ;  /* 0x00000004040e7890 */ /* 0x000fe4000fffe0ff */
[----:B------:R-:W-:Y:S01]  /*3e90*/  UIADD3 UR8, UPT, UPT, UR4, 0x6, URZ ;  /* 0x0000000604087890 */ /* 0x000fe2000fffe0ff */
[----:B------:R-:W-:Y:S01]  /*3ea0*/  UMOV UR7, 0x40004040 ;  /* 0x4000404000077882 */ /* 0x000fe20000000000 */
[----:B------:R-:W-:Y:S01]  /*3eb0*/  UMOV UR5, 0x40004040 ;  /* 0x4000404000057882 */ /* 0x000fe20000000000 */
[----:B------:R-:W-:Y:S01]  /*3ec0*/  UMOV UR21, 0x40004040 ;  /* 0x4000404000157882 */ /* 0x000fe20000000000 */
[----:B------:R2:W-:Y:S01]  /*3ed0*/  UTCQMMA.2CTA gdesc[UR4], gdesc[UR6], tmem[UR11], tmem[UR40], idesc[UR41], UP2 ;  /* 0x00ff2806040075ea */ /* 0x0005e2000920030b */
[----:B------:R-:W-:Y:S01]  /*3ee0*/  UPLOP3.LUT UP2, UPT, UPT, UPT, UPT, 0x80, 0x8 ;  /* 0x000000000008789c */ /* 0x000fe20003f4f070 */
[----:B------:R-:W-:Y:S01]  /*3ef0*/  UMOV UR19, 0x40004040 ;  /* 0x4000404000137882 */ /* 0x000fe20000000000 */
[----:B------:R-:W-:Y:S01]  /*3f00*/  UMOV UR17, 0x40004040 ;  /* 0x4000404000117882 */ /* 0x000fe20000000000 */
[----:B------:R2:W-:Y:S01]  /*3f10*/  UTCQMMA.2CTA gdesc[UR18], gdesc[UR20], tmem[UR11], tmem[UR38], idesc[UR39], UPT ;  /* 0x00ff2614120075ea */ /* 0x0005e2000ba0030b */
[----:B------:R-:W-:Y:S01]  /*3f20*/  UMOV UR15, 0x40004040 ;  /* 0x40004040000f7882 */ /* 0x000fe20000000000 */
[----:B------:R-:W-:Y:S01]  /*3f30*/  UMOV UR13, 0x40004040 ;  /* 0x40004040000d7882 */ /* 0x000fe20000000000 */
[----:B------:R-:W-:Y:S01]  /*3f40*/  UMOV UR9, 0x40004040 ;  /* 0x4000404000097882 */ /* 0x000fe20000000000 */
[----:B------:R2:W-:Y:S01]  /*3f50*/  UTCQMMA.2CTA gdesc[UR14], gdesc[UR16], tmem[UR11], tmem[UR36], idesc[UR37], UPT ;  /* 0x00ff24100e0075ea */ /* 0x0005e2000ba0030b */
[----:B------:R2:W-:Y:S01]  /*3f60*/  UTCQMMA.2CTA gdesc[UR8], gdesc[UR12], tmem[UR11], tmem[UR34], idesc[UR35], UPT ;  /* 0x00ff220c080075ea */ /* 0x0005e2000ba0030b */
[----:B------:R2:W-:Y:S01]  /*3f70*/  UTCBAR.2CTA.MULTICAST [UR25], URZ, UR28 ;  /* 0x000000ff190073e9 */ /* 0x0005e2000820081c */
[----:B------:R-:W-:Y:S01]  /*3f80*/  UMOV UR10, UR23 ;  /* 0x00000017000a7c82 */ /* 0x000fe20008000000 */
[----:B------:R-:W-:Y:S05]  /*3f90*/  BRA.U UP0, `(.L_x_77) ;  /* 0xfffffffd00507547 */ /* 0x000fea000b83ffff */
.L_x_74:
[----:B--2---:R-:W-:Y:S01]  /*3fa0*/  UIADD3 UR4, UPT, UPT, UR31, 0xd0, URZ ;  /* 0x000000d01f047890 */ /* 0x004fe2000fffe0ff */
[----:B------:R-:W-:-:S08]  /*3fb0*/  UMOV UR22, UR27 ;  /* 0x0000001b00167c82 */ /* 0x000fd00008000000 */
[----:B------:R2:W-:Y:S01]  /*3fc0*/  UTCBAR.2CTA.MULTICAST [UR4], URZ, UR42 ;  /* 0x000000ff040073e9 */ /* 0x0005e2000820082a */
[----:B------:R-:W-:Y:S02]  /*3fd0*/  NOP ;  /* 0x0000000000007918 */ /* 0x000fe40000000000 */
.L_x_72:
[----:B--2---:R-:W-:Y:S01]  /*3fe0*/  UIADD3 UR4, UPT, UPT, UR32, 0x1, URZ ;  /* 0x0000000120047890 */ /* 0x004fe2000fffe0ff */
[----:B------:R-:W-:-:S03]  /*3ff0*/  ISETP.NE.AND P0, PT, R8, 0x2, PT ;  /* 0x000000020800780c */ /* 0x000fc60003f05270 */
[----:B------:R-:W-:Y:S01]  /*4000*/  UISETP.NE.AND UP0, UPT, UR4, 0x4, UPT ;  /* 0x000000040400788c */ /* 0x000fe2000bf05270 */
[----:B-1----:R-:W-:Y:S02]  /*4010*/  SEL R0, RZ, 0x1, P0 ;  /* 0x00000001ff007807 */ /* 0x002fe40000000000 */
[----:B------:R-:W-:Y:S01]  /*4020*/  SEL R8, R8, RZ, P0 ;  /* 0x000000ff08087207 */ /* 0x000fe20000000000 */
[----:B------:R-:W-:Y:S01]  /*4030*/  USEL UR5, URZ, 0x1, UP0 ;  /* 0x00000001ff057887 */ /* 0x000fe20008000000 */
[----:B------:R-:W-:Y:S01]  /*4040*/  LOP3.LUT R3, R3, R0, RZ, 0x3c, !PT ;  /* 0x0000000003037212 */ /* 0x000fe200078e3cff */
[----:B------:R-:W-:-:S04]  /*4050*/  USEL UR32, UR4, URZ, UP0 ;  /* 0x000000ff04207287 */ /* 0x000fc80008000000 */
[----:B------:R-:W-:Y:S01]  /*4060*/  LOP3.LUT R9, R9, UR5, RZ, 0x3c, !PT ;  /* 0x0000000509097c12 */ /* 0x000fe2000f8e3cff */
[----:B------:R-:W-:Y:S07]  /*4070*/  @P1 BRA `(.L_x_78) ;  /* 0xfffffff800881947 */ /* 0x000fee000383ffff */
[----:B------:R-:W1:Y:S01]  /*4080*/  S2UR UR8, SR_CgaCtaId ;  /* 0x00000000000879c3 */ /* 0x000e620000008800 */
[----:B------:R-:W-:Y:S01]  /*4090*/  ELECT P0, URZ, PT ;  /* 0x0000000000ff782f */ /* 0x000fe20003800000 */
[----:B------:R-:W-:Y:S01]  /*40a0*/  HFMA2 R0, -RZ, RZ, 0, 5.9604644775390625e-08 ;  /* 0x00000001ff007431 */ /* 0x000fe200000001ff */
[----:B------:R-:W-:-:S05]  /*40b0*/  UMOV UR4, 0x40 ;  /* 0x0000004000047882 */ /* 0x000fca0000000000 */
[----:B------:R-:W-:Y:S01]  /*40c0*/  UVIRTCOUNT.DEALLOC.SMPOOL 0x80 ;  /* 0x000000800000784c */ /* 0x000fe20000000000 */
[----:B------:R-:W-:Y:S02]  /*40d0*/  UISETP.NE.AND UP1, UPT, UR46, URZ, UPT ;  /* 0x000000ff2e00728c */ /* 0x000fe4000bf25270 */
[----:B-1----:R-:W-:-:S09]  /*40e0*/  ULEA UR8, UR8, UR4, 0x18 ;  /* 0x0000000408087291 */ /* 0x002fd2000f8ec0ff */
[----:B------:R1:W-:Y:S01]  /*40f0*/  @P0 STS.U8 [UR8+0x1c], R0 ;  /* 0x00001c00ff000988 */ /* 0x0003e20008000008 */
[----:B------:R-:W-:Y:S05]  /*4100*/  BRA.U UP1, `(.L_x_79) ;  /* 0x0000000101a07547 */ /* 0x000fea000b800000 */
[----:B------:R-:W-:Y:S01]  /*4110*/  UIADD3 UR7, UPT, UPT, UR26, 0xf0, URZ ;  /* 0x000000f01a077890 */ /* 0x000fe2000fffe0ff */
[----:B------:R-:W-:-:S03]  /*4120*/  SHF.L.U32 R3, R9, 0x1f, RZ ;  /* 0x0000001f09037819 */ /* 0x000fc600000006ff */
[----:B------:R-:W-:-:S09]  /*4130*/  ULEA UR4, UR32, UR7, 0x3 ;  /* 0x0000000720047291 */ /* 0x000fd2000f8e18ff */
[----:B------:R-:W2:Y:S02]  /*4140*/  SYNCS.PHASECHK.TRANS64.TRYWAIT P0, [UR4], R3 ;  /* 0x00000003ff0075a7 */ /* 0x000ea40008001104 */
[----:B--2---:R-:W-:Y:S05]  /*4150*/  @!P0 BRA `(.L_x_80) ;  /* 0x0000005400f08947 */ /* 0x004fea0003800000 */
.L_x_159:
        /* <DEDUP_REMOVED lines=9> */
.L_x_161:
        /* <DEDUP_REMOVED lines=9> */
.L_x_163:
[----:B------:R-:W-:-:S04]  /*4280*/  UIADD3 UR4, UPT, UPT, UR4, 0x1, URZ ;  /* 0x0000000104047890 */ /* 0x000fc8000fffe0ff */
[----:B------:R-:W-:-:S04]  /*4290*/  UISETP.NE.AND UP0, UPT, UR4, 0x4, UPT ;  /* 0x000000040400788c */ /* 0x000fc8000bf05270 */
[----:B------:R-:W-:Y:S02]  /*42a0*/  USEL UR5, URZ, 0x1, UP0 ;  /* 0x00000001ff057887 */ /* 0x000fe40008000000 */
[----:B------:R-:W-:-:S04]  /*42b0*/  USEL UR4, UR4, URZ, UP0 ;  /* 0x000000ff04047287 */ /* 0x000fc80008000000 */
[----:B------:R-:W-:Y:S01]  /*42c0*/  ULEA UR4, UR4, UR7, 0x3 ;  /* 0x0000000704047291 */ /* 0x000fe2000f8e18ff */
[----:B-1----:R-:W-:-:S04]  /*42d0*/  LOP3.LUT R3, R2, UR5, RZ, 0x3c, !PT ;  /* 0x0000000502037c12 */ /* 0x002fc8000f8e3cff */
[----:B------:R-:W-:Y:S01]  /*42e0*/  SHF.L.U32 R3, R3, 0x1f, RZ ;  /* 0x0000001f03037819 */ /* 0x000fe200000006ff */
[----:B------:R-:W-:-:S04]  /*42f0*/  IMAD.U32 R0, RZ, RZ, UR4 ;  /* 0x00000004ff007e24 */ /* 0x000fc8000f8e00ff */
[----:B------:R1:W2:Y:S03]  /*4300*/  SYNCS.PHASECHK.TRANS64.TRYWAIT P0, [R0+URZ], R3 ;  /* 0x00000003000075a7 */ /* 0x0002a600080011ff */
[----:B--2---:R-:W-:Y:S05]  /*4310*/  @!P0 NANOSLEEP.SYNCS 0x989680 ;  /* 0x009896800000895d */ /* 0x004fea0003900000 */
[----:B------:R-:W2:Y:S02]  /*4320*/  @!P0 SYNCS.PHASECHK.TRANS64 P0, [R0+URZ], R3 ;  /* 0x00000003000085a7 */ /* 0x000ea400080010ff */
[----:B--2---:R-:W-:Y:S05]  /*4330*/  @P0 BRA `(.L_x_83) ;  /* 0x0000000000200947 */ /* 0x004fea0003800000 */
.L_x_84:
[----:B--2---:R2:W4:Y:S02]  /*4340*/  SYNCS.PHASECHK.TRANS64.TRYWAIT P0, [R0+URZ], R3 ;  /* 0x00000003000075a7 */ /* 0x00452400080011ff */
[----:B----4-:R-:W-:Y:S05]  /*4350*/  @!P0 NANOSLEEP.SYNCS 0x989680 ;  /* 0x009896800000895d */ /* 0x010fea0003900000 */
[----:B------:R-:W4:Y:S02]  /*4360*/  @!P0 SYNCS.PHASECHK.TRANS64 P0, [R0+URZ], R3 ;  /* 0x00000003000085a7 */ /* 0x000f2400080010ff */
[----:B----4-:R-:W-:Y:S05]  /*4370*/  @!P0 BRA `(.L_x_84) ;  /* 0xfffffffc00f08947 */ /* 0x010fea000383ffff */
[----:B------:R-:W-:Y:S05]  /*4380*/  BRA `(.L_x_83) ;  /* 0x00000000000c7947 */ /* 0x000fea0003800000 */
.L_x_79:
[----:B------:R-:W-:-:S04]  /*4390*/  UIADD3 UR4, UPT, UPT, UR26, 0x130, URZ ;  /* 0x000001301a047890 */ /* 0x000fc8000fffe0ff */
[----:B------:R-:W-:-:S09]  /*43a0*/  UPRMT UR4, UR45, 0x654, UR4 ;  /* 0x000006542d047896 */ /* 0x000fd20008000004 */
[----:B------:R-:W-:Y:S03]  /*43b0*/  SYNCS.ARRIVE.TRANS64.RED.A1T0 RZ, [UR4], RZ ;  /* 0x000000ffffff79a7 */ /* 0x000fe60008100404 */
.L_x_83:
[----:B-12---:R-:W-:Y:S01]  /*43c0*/  SHF.L.U32 R3, RZ, 0x1f, RZ ;  /* 0x0000001fff037819 */ /* 0x006fe200000006ff */
[----:B------:R-:W-:Y:S01]  /*43d0*/  UIADD3 UR4, UPT, UPT, UR26, 0x130, URZ ;  /* 0x000001301a047890 */ /* 0x000fe2000fffe0ff */
[----:B------:R-:W-:Y:S02]  /*43e0*/  PLOP3.LUT P0, PT, PT, PT, UP1, 0x80, 0x8 ;  /* 0x000000000008781c */ /* 0x000fe40003f0f018 */
[----:B------:R-:W1:Y:S02]  /*43f0*/  SYNCS.PHASECHK.TRANS64.TRYWAIT P1, [UR26+0x130], R3 ;  /* 0x00013003ff0075a7 */ /* 0x000e64000802111a */
[----:B-1----:R-:W-:Y:S09]  /*4400*/  @!P1 BRA `(.L_x_85) ;  /* 0x00000054008c9947 */ /* 0x002ff20003800000 */
.L_x_165:
[----:B------:R-:W-:Y:S01]  /*4410*/  @!UP1 UPRMT UR4, UR45, 0x654, UR4 ;  /* 0x000006542d049896 */ /* 0x000fe20008000004 */
[----:B------:R-:W-:Y:S01]  /*4420*/  UMOV UR5, 0xffff ;  /* 0x0000ffff00057882 */ /* 0x000fe20000000000 */
[----:B------:R-:W-:-:S07]  /*4430*/  UMOV UR6, 0x1 ;  /* 0x0000000100067882 */ /* 0x000fce0000000000 */
[----:B------:R-:W-:Y:S01]  /*4440*/  @!P0 SYNCS.ARRIVE.TRANS64.RED.A1T0 RZ, [UR4], RZ ;  /* 0x000000ffffff89a7 */ /* 0x000fe20008100404 */
[----:B------:R-:W-:Y:S01]  /*4450*/  NOP ;  /* 0x0000000000007918 */ /* 0x000fe20000000000 */
[----:B-1----:R-:W1:Y:S01]  /*4460*/  LDS R0, [UR8+0x14] ;  /* 0x00001408ff007984 */ /* 0x002e620008000800 */
[----:B------:R-:W-:-:S04]  /*4470*/  ULOP3.LUT UR4, UR44, 0xffff, URZ, 0xc0, !UPT ;  /* 0x0000ffff2c047892 */ /* 0x000fc8000f8ec0ff */
[----:B------:R-:W-:-:S04]  /*4480*/  USHF.R.U32.HI UR4, URZ, 0x5, UR4 ;  /* 0x00000005ff047899 */ /* 0x000fc80008011604 */
[----:B------:R-:W-:Y:S02]  /*4490*/  USHF.L.U32 UR5, UR5, UR4, URZ ;  /* 0x0000000405057299 */ /* 0x000fe400080006ff */
[----:B------:R-:W-:-:S04]  /*44a0*/  USHF.L.U32 UR4, UR6, UR4, URZ ;  /* 0x0000000406047299 */ /* 0x000fc800080006ff */
[----:B-1----:R-:W-:-:S04]  /*44b0*/  LOP3.LUT R0, R0, UR5, RZ, 0xc0, !PT ;  /* 0x0000000500007c12 */ /* 0x002fc8000f8ec0ff */
[----:B------:R-:W-:-:S13]  /*44c0*/  ISETP.NE.AND P0, PT, R0, UR5, PT ;  /* 0x0000000500007c0c */ /* 0x000fda000bf05270 */
[----:B------:R-:W-:Y:S05]  /*44d0*/  @P0 BRA `(.L_x_86) ;  /* 0x0000000000580947 */ /* 0x000fea0003800000 */
[----:B------:R-:W1:Y:S02]  /*44e0*/  LDS R0, [UR8+0x18] ;  /* 0x00001808ff007984 */ /* 0x000e640008000800 */
[----:B-1----:R-:W-:-:S04]  /*44f0*/  LOP3.LUT R0, R0, UR4, RZ, 0xc0, !PT ;  /* 0x0000000400007c12 */ /* 0x002fc8000f8ec0ff */
[----:B------:R-:W-:-:S13]  /*4500*/  ISETP.NE.AND P0, PT, R0, UR4, PT ;  /* 0x0000000400007c0c */ /* 0x000fda000bf05270 */
[----:B------:R-:W-:Y:S05]  /*4510*/  @P0 BRA `(.L_x_87) ;  /* 0x00000000003c0947 */ /* 0x000fea0003800000 */
[----:B------:R-:W1:Y:S01]  /*4520*/  S2R R2, SR_LANEID ;  /* 0x0000000000027919 */ /* 0x000e620000000000 */
[----:B------:R-:W-:Y:S01]  /*4530*/  ULOP3.LUT UR5, URZ, UR5, URZ, 0x33, !UPT ;  /* 0x00000005ff057292 */ /* 0x000fe2000f8e33ff */
[----:B------:R-:W-:Y:S01]  /*4540*/  LOP3.LUT R4, RZ, UR4, RZ, 0x33, !PT ;  /* 0x00000004ff047c12 */ /* 0x000fe2000f8e33ff */
[----:B------:R-:W-:Y:S02]  /*4550*/  VOTEU.ANY UR4, UPT, PT ;  /* 0x0000000000047886 */ /* 0x000fe400038e0100 */
[----:B------:R-:W-:Y:S01]  /*4560*/  UFLO.U32 UR4, UR4 ;  /* 0x00000004000472bd */ /* 0x000fe200080e0000 */
[----:B------:R-:W2:Y:S01]  /*4570*/  REDUX UR6, R4 ;  /* 0x00000000040673c4 */ /* 0x000ea20000000000 */
[----:B------:R-:W-:-:S06]  /*4580*/  IMAD.U32 R0, RZ, RZ, UR5 ;  /* 0x00000005ff007e24 */ /* 0x000fcc000f8e00ff */
[----:B------:R4:W-:Y:S01]  /*4590*/  UTCATOMSWS.AND URZ, UR5 ;  /* 0x0000000500ff79e3 */ /* 0x0009e20008000000 */
[----:B------:R-:W3:Y:S01]  /*45a0*/  REDUX UR7, R0 ;  /* 0x00000000000773c4 */ /* 0x000ee20000000000 */
[----:B-1----:R-:W-:Y:S01]  /*45b0*/  ISETP.EQ.U32.AND P0, PT, R2, UR4, PT ;  /* 0x0000000402007c0c */ /* 0x002fe2000bf02070 */
[----:B--2---:R-:W-:Y:S01]  /*45c0*/  IMAD.U32 R2, RZ, RZ, UR6 ;  /* 0x00000006ff027e24 */ /* 0x004fe2000f8e00ff */
[----:B---3--:R-:W-:-:S11]  /*45d0*/  MOV R3, UR7 ;  /* 0x0000000700037c02 */ /* 0x008fd60008000f00 */
[----:B------:R4:W-:Y:S04]  /*45e0*/  @P0 ATOMS.AND RZ, [UR8+0x14], R3 ;  /* 0x00001403ffff098c */ /* 0x0009e8000a800008 */
[----:B------:R4:W-:Y:S01]  /*45f0*/  @P0 ATOMS.AND RZ, [UR8+0x18], R2 ;  /* 0x00001802ffff098c */ /* 0x0009e2000a800008 */
[----:B------:R-:W-:Y:S05]  /*4600*/  BRA `(.L_x_88) ;  /* 0x0000000000147947 */ /* 0x000fea0003800000 */
.L_x_87:
[----:B------:R-:W-:Y:S02]  /*4610*/  MOV R2, 0x4630 ;  /* 0x0000463000027802 */ /* 0x000fe40000000f00 */
[----:B---3-5:R-:W-:Y:S05]  /*4620*/  CALL.REL.NOINC `($__internal_0_$__cuda_sm10x_tcgen05_guardrail_trap_col_being_dealloced_not_returned_by_alloc) ;  /* 0x0000005400e07944 */ /* 0x028fea0003c00000 */
[----:B------:R-:W-:Y:S05]  /*4630*/  BRA `(.L_x_88) ;  /* 0x0000000000087947 */ /* 0x000fea0003800000 */
.L_x_86:
[----:B------:R-:W-:Y:S02]  /*4640*/  MOV R2, 0x4660 ;  /* 0x0000466000027802 */ /* 0x000fe40000000f00 */
[----:B---3-5:R-:W-:Y:S05]  /*4650*/  CALL.REL.NOINC `($__internal_2_$__cuda_sm10x_tcgen05_guardrail_trap_unallocated_columns_being_dealloced) ;  /* 0x0000005400ec7944 */ /* 0x028fea0003c00000 */
.L_x_88:
[----:B------:R-:W-:Y:S01]  /*4660*/  NOP ;  /* 0x0000000000007918 */ /* 0x000fe20000000000 */
[----:B----4-:R-:W-:Y:S05]  /*4670*/  EXIT ;  /* 0x000000000000794d */ /* 0x010fea0003800000 */
.L_x_59:
[----:B------:R-:W-:-:S09]  /*4680*/  UISETP.NE.OR UP0, UPT, UR21, 0x3, !UP4 ;  /* 0x000000031500788c */ /* 0x000fd2000e705670 */
[----:B------:R-:W-:Y:S05]  /*4690*/  BRA.U UP0, `(.L_x_89) ;  /* 0x0000000d007c7547 */ /* 0x000fea000b800000 */
[----:B------:R-:W2:Y:S01]  /*46a0*/  LDCU UR32, c[0x0][0x370] ;  /* 0x00006e00ff2077ac */ /* 0x000ea20008000800 */
[----:B------:R-:W3:Y:S01]  /*46b0*/  LDC.64 R16, c[0x0][0x348] ;  /* 0x0000d200ff107b82 */ /* 0x000ee20000000a00 */
[----:B------:R-:W-:Y:S02]  /*46c0*/  HFMA2 R13, -RZ, RZ, 0, 0 ;  /* 0x00000000ff0d7431 */ /* 0x000fe400000001ff */
[----:B------:R-:W-:Y:S01]  /*46d0*/  IMAD.MOV.U32 R15, RZ, RZ, 0x1 ;  /* 0x00000001ff0f7424 */ /* 0x000fe200078e00ff */
[----:B------:R-:W2:Y:S01]  /*46e0*/  LDCU.128 UR28, c[0x0][0xb10] ;  /* 0x00016200ff1c77ac */ /* 0x000ea20008000c00 */
[----:B------:R-:W-:Y:S01]  /*46f0*/  IMAD.MOV.U32 R14, RZ, RZ, RZ ;  /* 0x000000ffff0e7224 */ /* 0x000fe200078e00ff */
[----:B------:R-:W-:Y:S01]  /*4700*/  MOV R7, 0x2000 ;  /* 0x0000200000077802 */ /* 0x000fe20000000f00 */
[----:B------:R-:W4:Y:S01]  /*4710*/  LDCU UR27, c[0x0][0x374] ;  /* 0x00006e80ff1b77ac */ /* 0x000f220008000800 */
[----:B------:R-:W1:Y:S01]  /*4720*/  LDC.64 R2, c[0x0][0x888] ;  /* 0x00022200ff027b82 */ /* 0x000e620000000a00 */
[----:B------:R-:W4:Y:S01]  /*4730*/  LDCU UR15, c[0x0][0xb0c] ;  /* 0x00016180ff0f77ac */ /* 0x000f220008000800 */
[----:B------:R-:W3:Y:S06]  /*4740*/  LDCU UR38, c[0x0][0xb20] ;  /* 0x00016400ff2677ac */ /* 0x000eec0008000800 */
[----:B------:R-:W1:Y:S01]  /*4750*/  LDC.64 R4, c[0x0][0x890] ;  /* 0x00022400ff047b82 */ /* 0x000e620000000a00 */
[----:B------:R-:W3:Y:S01]  /*4760*/  LDCU UR4, c[0x0][0xb30] ;  /* 0x00016600ff0477ac */ /* 0x000ee20008000800 */
[----:B------:R-:W-:Y:S01]  /*4770*/  UMOV UR21, 0x400 ;  /* 0x0000040000157882 */ /* 0x000fe20000000000 */
[----:B--2---:R-:W-:-:S02]  /*4780*/  UIMAD.WIDE.U32 UR6, UR32, UR28, URZ ;  /* 0x0000001c200672a5 */ /* 0x004fc4000f8e00ff */
[----:B----4-:R-:W-:Y:S02]  /*4790*/  UIMAD.WIDE.U32 UR8, UR27, UR31, URZ ;  /* 0x0000001f1b0872a5 */ /* 0x010fe4000f8e00ff */
[----:B------:R-:W-:Y:S02]  /*47a0*/  ULEA UR21, UR48, UR21, 0x18 ;  /* 0x0000001530157291 */ /* 0x000fe4000f8ec0ff */
[----:B------:R-:W-:Y:S02]  /*47b0*/  UPLOP3.LUT UP3, UPT, UPT, UPT, UPT, 0x40, 0x4 ;  /* 0x000000000004789c */ /* 0x000fe40003f6e870 */
[----:B------:R-:W-:Y:S02]  /*47c0*/  UIADD3 UR33, UPT, UPT, UR21, 0x88, URZ ;  /* 0x0000008815217890 */ /* 0x000fe4000fffe0ff */
[----:B------:R-:W-:Y:S01]  /*47d0*/  UIADD3 UR17, UPT, UPT, UR21, 0x80, URZ ;  /* 0x0000008015117890 */ /* 0x000fe2000fffe0ff */
[----:B------:R-:W-:Y:S01]  /*47e0*/  UMOV UR6, UR7 ;  /* 0x0000000700067c82 */ /* 0x000fe20008000000 */
[----:B------:R-:W-:Y:S01]  /*47f0*/  UMOV UR35, UR9 ;  /* 0x0000000900237c82 */ /* 0x000fe20008000000 */
[----:B------:R-:W-:-:S02]  /*4800*/  UISETP.GE.AND UP0, UPT, UR42, 0x1, UPT ;  /* 0x000000012a00788c */ /* 0x000fc4000bf06270 */
[----:B------:R-:W-:Y:S01]  /*4810*/  UISETP.NE.AND UP4, UPT, UR42, 0x1, UPT ;  /* 0x000000012a00788c */ /* 0x000fe2000bf85270 */
[----:B------:R-:W2:Y:S01]  /*4820*/  LDCU.64 UR22, c[0x0][0xb28] ;  /* 0x00016500ff1677ac */ /* 0x000ea20008000a00 */
[----:B------:R-:W-:Y:S02]  /*4830*/  UISETP.NE.AND UP6, UPT, UR15, 0x1, UPT ;  /* 0x000000010f00788c */ /* 0x000fe4000bfc5270 */
[----:B------:R-:W-:Y:S02]  /*4840*/  UISETP.NE.AND UP5, UPT, UR30, 0x1, UPT ;  /* 0x000000011e00788c */ /* 0x000fe4000bfa5270 */
[----:B------:R-:W-:Y:S02]  /*4850*/  UPRMT UR33, UR48, 0x654, UR33 ;  /* 0x0000065430217896 */ /* 0x000fe40008000021 */
[----:B------:R-:W-:Y:S02]  /*4860*/  USHF.R.U32.HI UR37, URZ, UR29, UR6 ;  /* 0x0000001dff257299 */ /* 0x000fe40008011606 */
[----:B------:R-:W-:-:S02]  /*4870*/  UPRMT UR34, UR48, 0x654, UR17 ;  /* 0x0000065430227896 */ /* 0x000fc40008000011 */
[----:B---3--:R-:W-:Y:S02]  /*4880*/  USHF.R.U32.HI UR35, URZ, UR38, UR35 ;  /* 0x00000026ff237299 */ /* 0x008fe40008011623 */
[----:B------:R-:W-:-:S11]  /*4890*/  UISETP.NE.AND UP2, UPT, UR4, 0x1, UPT ;  /* 0x000000010400788c */ /* 0x000fd6000bf45270 */
.L_x_98:
[C---:B------:R-:W-:Y:S02]  /*48a0*/  LEA R12, R14.reuse, UR21, 0x3 ;  /* 0x000000150e0c7c11 */ /* 0x040fe4000f8e18ff */
[----:B------:R-:W-:Y:S02]  /*48b0*/  SHF.L.U32 R9, R13, 0x1f, RZ ;  /* 0x0000001f0d097819 */ /* 0x000fe400000006ff */
[----:B------:R-:W-:Y:S02]  /*48c0*/  LEA R10, R14, UR21, 0x4 ;  /* 0x000000150e0a7c11 */ /* 0x000fe4000f8e20ff */
[----:B---3--:R-:W3:Y:S02]  /*48d0*/  SYNCS.PHASECHK.TRANS64.TRYWAIT P0, [R12+URZ+0xb0], R9 ;  /* 0x0000b0090c0075a7 */ /* 0x008ee400080011ff */
[----:B---3--:R-:W-:Y:S05]  /*48e0*/  @!P0 BRA `(.L_x_90) ;  /* 0x00000050006c8947 */ /* 0x008fea0003800000 */
.L_x_166:
[----:B---3--:R-:W3:Y:S01]  /*48f0*/  LDS.128 R8, [R10+0x140] ;  /* 0x000140000a087984 */ /* 0x008ee20000000c00 */
[----:B------:R-:W-:Y:S01]  /*4900*/  UISETP.GE.AND UP0, UPT, UR42, 0x1, UPT ;  /* 0x000000012a00788c */ /* 0x000fe2000bf06270 */
[----:B------:R-:W-:Y:S01]  /*4910*/  @!PT LDS RZ, [RZ] ;  /* 0x00000000fffff984 */ /* 0x000fe20000000800 */
[----:B------:R-:W-:Y:S01]  /*4920*/  @!PT LDS RZ, [RZ] ;  /* 0x00000000fffff984 */ /* 0x000fe20000000800 */
[----:B------:R-:W-:Y:S01]  /*4930*/  @!PT LDS RZ, [RZ] ;  /* 0x00000000fffff984 */ /* 0x000fe20000000800 */
[----:B------:R-:W-:Y:S01]  /*4940*/  @!PT LDS RZ, [RZ] ;  /* 0x00000000fffff984 */ /* 0x000fe20000000800 */
[----:B------:R4:W-:Y:S06]  /*4950*/  MEMBAR.ALL.CTA ;  /* 0x0000000000007992 */ /* 0x0009ec0000008000 */
[----:B----4-:R-:W4:Y:S01]  /*4960*/  FENCE.VIEW.ASYNC.S ;  /* 0x00000000000073c6 */ /* 0x010f220000000000 */
[----:B---3--:R-:W-:Y:S11]  /*4970*/  LOP3.LUT P0, RZ, R10, 0x1, RZ, 0xc0, !PT ;  /* 0x000000010aff7812 */ /* 0x008ff6000780c0ff */
[----:B------:R-:W-:Y:S02]  /*4980*/  @!UPT UIADD3 URZ, UPT, UPT, URZ, URZ, URZ ;  /* 0x000000fffffff290 */ /* 0x000fe4000fffe0ff */
[----:B----4-:R-:W-:Y:S01]  /*4990*/  VOTEU.ANY UP1, P0 ;  /* 0x0000000000ff7886 */ /* 0x010fe20000020100 */
[----:B------:R-:W-:Y:S11]  /*49a0*/  PLOP3.LUT P0, PT, PT, PT, UP1, 0x80, 0x8 ;  /* 0x000000000008781c */ /* 0x000ff60003f0f018 */
[----:B------:R-:W-:Y:S02]  /*49b0*/  @!UPT UIADD3 URZ, UPT, UPT, URZ, URZ, URZ ;  /* 0x000000fffffff290 */ /* 0x000fe4000fffe0ff */
[----:B------:R-:W-:Y:S02]  /*49c0*/  @P0 SHF.R.U32.HI R0, RZ, 0x10, R9 ;  /* 0x00000010ff000819 */ /* 0x000fe40000011609 */
[----:B------:R-:W-:Y:S02]  /*49d0*/  @P0 MOV R6, R8 ;  /* 0x0000000800060202 */ /* 0x000fe40000000f00 */
[----:B------:R-:W-:Y:S01]  /*49e0*/  @P0 R2UR UR4, R0 ;  /* 0x00000000000402ca */ /* 0x000fe200000e0000 */
[----:B------:R-:W-:Y:S01]  /*49f0*/  VIADD R0, R12, 0xc0 ;  /* 0x000000c00c007836 */ /* 0x000fe20000000000 */
[----:B------:R-:W-:Y:S02]  /*4a00*/  @P0 LOP3.LUT R8, R9, 0xffff, RZ, 0xc0, !PT ;  /* 0x0000ffff09080812 */ /* 0x000fe400078ec0ff */
[----:B------:R-:W-:Y:S02]  /*4a10*/  @P0 R2UR UR6, R6 ;  /* 0x00000000060602ca */ /* 0x000fe400000e0000 */
[----:B------:R-:W-:Y:S02]  /*4a20*/  PRMT R0, RZ, 0x654, R0 ;  /* 0x00000654ff007816 */ /* 0x000fe40000000000 */
[----:B------:R-:W-:Y:S02]  /*4a30*/  @P0 R2UR UR5, R8 ;  /* 0x00000000080502ca */ /* 0x000fe400000e0000 */
[----:B------:R3:W-:Y:S03]  /*4a40*/  SYNCS.ARRIVE.TRANS64.RED.A1T0 RZ, [R0+URZ], RZ ;  /* 0x000000ff00ff79a7 */ /* 0x0007e600081004ff */
[----:B------:R-:W-:Y:S04]  /*4a50*/  @UP1 UMOV UR26, UR4 ;  /* 0x00000004001a1c82 */ /* 0x000fe80008000000 */
[----:B------:R-:W-:Y:S04]  /*4a60*/  @UP1 UMOV UR14, UR6 ;  /* 0x00000006000e1c82 */ /* 0x000fe80008000000 */
[----:B------:R-:W-:Y:S01]  /*4a70*/  @UP1 UMOV UR13, UR5 ;  /* 0x00000005000d1c82 */ /* 0x000fe20008000000 */
[----:B------:R-:W-:Y:S05]  /*4a80*/  BRA.U !UP0, `(.L_x_91) ;  /* 0x0000000108a47547 */ /* 0x000fea000b800000 */
[----:B------:R-:W-:Y:S02]  /*4a90*/  UIMAD.WIDE.U32 UR8, UR13, UR31, URZ ;  /* 0x0000001f0d0872a5 */ /* 0x000fe4000f8e00ff */
[----:B------:R-:W-:Y:S02]  /*4aa0*/  UIMAD.WIDE.U32 UR10, UR14, UR28, URZ ;  /* 0x0000001c0e0a72a5 */ /* 0x000fe4000f8e00ff */
[----:B------:R-:W-:Y:S02]  /*4ab0*/  USEL UR4, UR27, UR35, !UP5 ;  /* 0x000000231b047287 */ /* 0x000fe4000e800000 */
[----:B------:R-:W-:Y:S02]  /*4ac0*/  USEL UR7, UR32, UR37, !UP6 ;  /* 0x0000002520077287 */ /* 0x000fe4000f000000 */
[----:B--2---:R-:W-:Y:S02]  /*4ad0*/  UIMAD.WIDE.U32 UR18, UR4, UR22, URZ ;  /* 0x00000016041272a5 */ /* 0x004fe4000f8e00ff */
[----:B------:R-:W-:Y:S01]  /*4ae0*/  UIMAD.WIDE.U32 UR24, UR7, UR22, URZ ;  /* 0x00000016071872a5 */ /* 0x000fe2000f8e00ff */
[----:B------:R-:W-:Y:S02]  /*4af0*/  UMOV UR5, UR9 ;  /* 0x0000000900057c82 */ /* 0x000fe40008000000 */
[----:B------:R-:W-:Y:S03]  /*4b00*/  USHF.R.U32.HI UR6, URZ, UR38, UR5 ;  /* 0x00000026ff067299 */ /* 0x000fe60008011605 */
[----:B------:R-:W-:Y:S01]  /*4b10*/  UMOV UR5, UR11 ;  /* 0x0000000b00057c82 */ /* 0x000fe20008000000 */
[----:B------:R-:W-:Y:S02]  /*4b20*/  USEL UR6, UR13, UR6, !UP5 ;  /* 0x000000060d067287 */ /* 0x000fe4000e800000 */
[----:B------:R-:W-:Y:S02]  /*4b30*/  USHF.R.U32.HI UR8, URZ, UR29, UR5 ;  /* 0x0000001dff087299 */ /* 0x000fe40008011605 */
[----:B------:R-:W-:Y:S01]  /*4b40*/  UIMAD.WIDE.U32 UR10, UR6, UR22, URZ ;  /* 0x00000016060a72a5 */ /* 0x000fe2000f8e00ff */
[----:B------:R-:W-:Y:S02]  /*4b50*/  UMOV UR5, UR19 ;  /* 0x0000001300057c82 */ /* 0x000fe40008000000 */
[----:B------:R-:W-:Y:S03]  /*4b60*/  @UP4 USHF.R.U32.HI UR4, URZ, UR23, UR5 ;  /* 0x00000017ff044299 */ /* 0x000fe60008011605 */
[----:B------:R-:W-:Y:S01]  /*4b70*/  UMOV UR5, UR25 ;  /* 0x0000001900057c82 */ /* 0x000fe20008000000 */
[----:B------:R-:W-:Y:S02]  /*4b80*/  UIMAD UR4, UR42, UR4, URZ ;  /* 0x000000042a0472a4 */ /* 0x000fe4000f8e02ff */
[----:B------:R-:W-:Y:S02]  /*4b90*/  @UP4 USHF.R.U32.HI UR7, URZ, UR23, UR5 ;  /* 0x00000017ff074299 */ /* 0x000fe40008011605 */
[----:B------:R-:W-:Y:S02]  /*4ba0*/  USEL UR5, UR14, UR8, !UP6 ;  /* 0x000000080e057287 */ /* 0x000fe4000f000000 */
[----:B------:R-:W-:Y:S02]  /*4bb0*/  UIMAD UR8, UR42, UR7, URZ ;  /* 0x000000072a0872a4 */ /* 0x000fe4000f8e02ff */
[----:B------:R-:W-:Y:S03]  /*4bc0*/  UISETP.GE.AND UP0, UPT, UR6, UR4, UPT ;  /* 0x000000040600728c */ /* 0x000fe6000bf06270 */
[----:B------:R-:W-:Y:S01]  /*4bd0*/  UMOV UR4, UR11 ;  /* 0x0000000b00047c82 */ /* 0x000fe20008000000 */
[----:B------:R-:W-:Y:S02]  /*4be0*/  UISETP.GE.OR UP0, UPT, UR5, UR8, UP0 ;  /* 0x000000080500728c */ /* 0x000fe40008706670 */
[----:B------:R-:W-:Y:S02]  /*4bf0*/  USHF.R.U32.HI UR4, URZ, UR23, UR4 ;  /* 0x00000017ff047299 */ /* 0x000fe40008011604 */
[----:B------:R-:W-:Y:S02]  /*4c00*/  UIMAD.WIDE.U32 UR8, UR5, UR22, URZ ;  /* 0x00000016050872a5 */ /* 0x000fe4000f8e00ff */
[----:B------:R-:W-:Y:S04]  /*4c10*/  USEL UR10, UR6, UR4, !UP4 ;  /* 0x00000004060a7287 */ /* 0x000fe8000e000000 */
[----:B------:R-:W-:Y:S01]  /*4c20*/  UIADD3 UR11, UPT, UPT, -UR10, URZ, URZ ;  /* 0x000000ff0a0b7290 */ /* 0x000fe2000fffe1ff */
[----:B------:R-:W-:Y:S02]  /*4c30*/  @!UP0 UMOV UR4, UR9 ;  /* 0x0000000900048c82 */ /* 0x000fe40008000000 */
[----:B------:R-:W-:Y:S02]  /*4c40*/  @!UP0 USHF.R.U32.HI UR4, URZ, UR23, UR4 ;  /* 0x00000017ff048299 */ /* 0x000fe40008011604 */
[----:B------:R-:W-:Y:S02]  /*4c50*/  UIMAD UR8, UR42, UR11, UR6 ;  /* 0x0000000b2a0872a4 */ /* 0x000fe4000f8e0206 */
[----:B------:R-:W-:Y:S04]  /*4c60*/  @!UP0 USEL UR4, UR5, UR4, !UP4 ;  /* 0x0000000405048287 */ /* 0x000fe8000e000000 */
[----:B------:R-:W-:Y:S02]  /*4c70*/  @!UP0 UIMAD UR8, UR7, UR8, UR4 ;  /* 0x00000008070882a4 */ /* 0x000fe4000f8e0204 */
[----:B------:R-:W-:Y:S02]  /*4c80*/  @!UP0 UIADD3 UR9, UPT, UPT, UR10, -UR4, URZ ;  /* 0x800000040a098290 */ /* 0x000fe4000fffe0ff */
[----:B------:R-:W-:Y:S02]  /*4c90*/  UIADD3 UR4, UPT, UPT, -UR5, URZ, URZ ;  /* 0x000000ff05047290 */ /* 0x000fe4000fffe1ff */
[----:B------:R-:W-:Y:S02]  /*4ca0*/  UIADD3 UR7, UPT, UPT, -UR6, URZ, URZ ;  /* 0x000000ff06077290 */ /* 0x000fe4000fffe1ff */
[----:B------:R-:W-:Y:S02]  /*4cb0*/  @!UP0 UIMAD UR6, UR9, UR42, UR5 ;  /* 0x0000002a090682a4 */ /* 0x000fe4000f8e0205 */
[----:B------:R-:W-:Y:S02]  /*4cc0*/  UIMAD UR14, UR15, UR4, UR14 ;  /* 0x000000040f0e72a4 */ /* 0x000fe4000f8e020e */
[----:B------:R-:W-:Y:S01]  /*4cd0*/  UIMAD UR13, UR30, UR7, UR13 ;  /* 0x000000071e0d72a4 */ /* 0x000fe2000f8e020d */
[----:B------:R-:W-:Y:S02]  /*4ce0*/  @!UP0 UMOV UR5, UR8 ;  /* 0x0000000800058c82 */ /* 0x000fe40008000000 */
[----:B------:R-:W-:Y:S02]  /*4cf0*/  UIMAD UR14, UR5, UR15, UR14 ;  /* 0x0000000f050e72a4 */ /* 0x000fe4000f8e020e */
[----:B------:R-:W-:Y:S11]  /*4d00*/  UIMAD UR13, UR6, UR30, UR13 ;  /* 0x0000001e060d72a4 */ /* 0x000ff6000f8e020d */
[----:B------:R-:W-:Y:S01]  /*4d10*/  @!UPT UIADD3 URZ, UPT, UPT, URZ, URZ, URZ ;  /* 0x000000fffffff290 */ /* 0x000fe2000fffe0ff */
.L_x_91:
[----:B------:R-:W4:Y:S01]  /*4d20*/  @!UP2 LDCU.128 UR8, c[0x0][0xb10] ;  /* 0x00016200ff08a7ac */ /* 0x000f220008000c00 */
[C---:B-1----:R-:W-:Y:S02]  /*4d30*/  ISETP.NE.U32.AND P1, PT, R4.reuse, RZ, PT ;  /* 0x000000ff0400720c */ /* 0x042fe40003f25070 */
[----:B------:R-:W-:Y:S02]  /*4d40*/  ISETP.NE.U32.AND P0, PT, R4, RZ, PT ;  /* 0x000000ff0400720c */ /* 0x000fe40003f05070 */
[C---:B------:R-:W-:Y:S02]  /*4d50*/  ISETP.NE.AND.EX P1, PT, R5.reuse, RZ, PT, P1 ;  /* 0x000000ff0500720c */ /* 0x040fe40003f25310 */
[----:B------:R-:W-:Y:S01]  /*4d60*/  ISETP.NE.AND.EX P0, PT, R5, RZ, PT, P0 ;  /* 0x000000ff0500720c */ /* 0x000fe20003f05300 */
[----:B------:R-:W1:Y:S01]  /*4d70*/  @!UP2 LDCU UR5, c[0x0][0xb0c] ;  /* 0x00016180ff05a7ac */ /* 0x000e620008000800 */
[----:B------:R-:W-:Y:S01]  /*4d80*/  SHF.L.U32 R9, R15, 0x1f, RZ ;  /* 0x0000001f0f097819 */ /* 0x000fe200000006ff */
[----:B------:R-:W-:Y:S02]  /*4d90*/  USHF.L.U32 UR19, UR16, 0x7, URZ ;  /* 0x0000000710137899 */ /* 0x000fe400080006ff */
[----:B------:R-:W-:Y:S02]  /*4da0*/  USHF.L.U32 UR18, UR20, 0x7, URZ ;  /* 0x0000000714127899 */ /* 0x000fe400080006ff */
[----:B----4-:R-:W-:Y:S07]  /*4db0*/  UIMAD.WIDE.U32 UR6, UR14, UR8, URZ ;  /* 0x000000080e0672a5 */ /* 0x010fee000f8e00ff */
[----:B------:R-:W-:Y:S01]  /*4dc0*/  @!UP2 UMOV UR4, UR7 ;  /* 0x000000070004ac82 */ /* 0x000fe20008000000 */
[----:B-1----:R-:W-:Y:S02]  /*4dd0*/  @!UP2 UISETP.NE.AND UP0, UPT, UR5, 0x1, UPT ;  /* 0x000000010500a88c */ /* 0x002fe4000bf05270 */
[----:B------:R-:W-:Y:S02]  /*4de0*/  @!UP2 USHF.R.U32.HI UR4, URZ, UR9, UR4 ;  /* 0x00000009ff04a299 */ /* 0x000fe40008011604 */
[----:B------:R-:W-:Y:S02]  /*4df0*/  UIMAD.WIDE.U32 UR6, UR13, UR11, URZ ;  /* 0x0000000b0d0672a5 */ /* 0x000fe4000f8e00ff */
[----:B------:R-:W-:Y:S02]  /*4e00*/  @!UP2 USEL UR8, UR14, UR4, !UP0 ;  /* 0x000000040e08a287 */ /* 0x000fe4000c000000 */
[----:B------:R-:W-:Y:S03]  /*4e10*/  @!UP2 UISETP.NE.AND UP0, UPT, UR10, 0x1, UPT ;  /* 0x000000010a00a88c */ /* 0x000fe6000bf05270 */
[----:B------:R-:W-:Y:S02]  /*4e20*/  @!UP2 UMOV UR6, UR7 ;  /* 0x000000070006ac82 */ /* 0x000fe40008000000 */
[----:B------:R-:W1:Y:S02]  /*4e30*/  @!UP2 LDCU UR4, c[0x0][0xb20] ;  /* 0x00016400ff04a7ac */ /* 0x000e640008000800 */
[----:B-1----:R-:W-:Y:S04]  /*4e40*/  @!UP2 USHF.R.U32.HI UR6, URZ, UR4, UR6 ;  /* 0x00000004ff06a299 */ /* 0x002fe80008011606 */
[----:B------:R-:W-:Y:S04]  /*4e50*/  @!UP2 USEL UR6, UR13, UR6, !UP0 ;  /* 0x000000060d06a287 */ /* 0x000fe8000c000000 */
[----:B------:R-:W-:Y:S02]  /*4e60*/  @!UP2 UIADD3 UR4, UPT, UPT, -UR8, UR6, URZ ;  /* 0x000000060804a290 */ /* 0x000fe4000fffe1ff */
[----:B------:R-:W-:Y:S02]  /*4e70*/  @!UP2 UIADD3 UR6, UPT, UPT, UR8, -UR6, URZ ;  /* 0x800000060806a290 */ /* 0x000fe4000fffe0ff */
[----:B------:R-:W-:Y:S02]  /*4e80*/  @!UP2 UIMAD UR14, UR4, UR5, UR14 ;  /* 0x00000005040ea2a4 */ /* 0x000fe4000f8e020e */
[----:B------:R-:W-:Y:S01]  /*4e90*/  @!UP2 UIMAD UR13, UR6, UR10, UR13 ;  /* 0x0000000a060da2a4 */ /* 0x000fe2000f8e020d */
[----:B------:R-:W-:Y:S11]  /*4ea0*/  BRA.U UP3, `(.L_x_92) ;  /* 0x0000000103107547 */ /* 0x000ff6000b800000 */
[----:B---3--:R-:W-:Y:S04]  /*4eb0*/  MOV R0, UR43 ;  /* 0x0000002b00007c02 */ /* 0x008fe80008000f00 */
[----:B------:R-:W-:Y:S04]  /*4ec0*/  SHF.L.U32 R11, R0, 0x1f, RZ ;  /* 0x0000001f000b7819 */ /* 0x000fe800000006ff */
[----:B------:R-:W1:Y:S02]  /*4ed0*/  SYNCS.PHASECHK.TRANS64.TRYWAIT P2, [UR21+0xa8], R11 ;  /* 0x0000a80bff0075a7 */ /* 0x000e640008041115 */
[----:B-1----:R-:W-:Y:S05]  /*4ee0*/  @!P2 BRA `(.L_x_93) ;  /* 0x0000004c0000a947 */ /* 0x002fea0003800000 */
.L_x_92:
[----:B------:R-:W-:Y:S05]  /*4ef0*/  @!P1 BRA `(.L_x_94) ;  /* 0x0000000000309947 */ /* 0x000fea0003800000 */
[----:B------:R-:W-:Y:S01]  /*4f00*/  ISETP.NE.U32.AND P1, PT, R2, RZ, PT ;  /* 0x000000ff0200720c */ /* 0x000fe20003f25070 */
[----:B------:R-:W4:Y:S01]  /*4f10*/  LDCU.64 UR4, c[0x0][0x358] ;  /* 0x00006b00ff0477ac */ /* 0x000f220008000a00 */
[----:B------:R-:W-:Y:S02]  /*4f20*/  IMAD.MOV.U32 R162, RZ, RZ, 0x1 ;  /* 0x00000001ffa27424 */ /* 0x000fe400078e00ff */
[----:B------:R-:W-:Y:S11]  /*4f30*/  ISETP.NE.AND.EX P1, PT, R3, RZ, PT, P1 ;  /* 0x000000ff0300720c */ /* 0x000ff60003f25310 */
[----:B------:R-:W-:Y:S02]  /*4f40*/  @!UPT UIADD3 URZ, UPT, UPT, URZ, URZ, URZ ;  /* 0x000000fffffff290 */ /* 0x000fe4000fffe0ff */
[----:B-1----:R-:W1:Y:S01]  /*4f50*/  @P1 LDC.64 R10, c[0x0][0x888] ;  /* 0x00022200ff0a1b82 */ /* 0x002e620000000a00 */
[----:B---3--:R-:W-:Y:S04]  /*4f60*/  @P1 IMAD R0, R4, UR36, RZ ;  /* 0x0000002404001c24 */ /* 0x008fe8000f8e02ff */
[----:B-1----:R-:W-:Y:S04]  /*4f70*/  @P1 IMAD.WIDE R10, R0, 0x4, R10 ;  /* 0x00000004000a1825 */ /* 0x002fe800078e020a */
[----:B------:R-:W-:Y:S01]  /*4f80*/  HFMA2 R0, -RZ, RZ, 0, 5.9604644775390625e-08 ;  /* 0x00000001ff007431 */ /* 0x000fe200000001ff */
[----:B----45:R4:W5:Y:S04]  /*4f90*/  @P1 LDG.E R73, desc[UR4][R10.64] ;  /* 0x000000040a491981 */ /* 0x030968000c1e1900 */
[----:B------:R-:W-:Y:S01]  /*4fa0*/  @!P1 PRMT R162, R0, 0x7610, R162 ;  /* 0x0000761000a29816 */ /* 0x000fe200000000a2 */
[----:B----4-:R-:W1:Y:S06]  /*4fb0*/  @!P1 LDC R73, c[0x0][0x880] ;  /* 0x00022000ff499b82 */ /* 0x010e6c0000000800 */
.L_x_94:
[----:B-1---5:R-:W-:Y:S01]  /*4fc0*/  @!P0 FSETP.EQ.AND P1, PT, R73, RZ, PT ;  /* 0x000000ff4900820b */ /* 0x022fe20003f22000 */
[----:B------:R-:W-:Y:S01]  /*4fd0*/  @!UPT UIADD3 URZ, UPT, UPT, URZ, URZ, URZ ;  /* 0x000000fffffff290 */ /* 0x000fe2000fffe0ff */
[----:B------:R-:W-:Y:S11]  /*4fe0*/  @!P0 BRA `(.L_x_95) ;  /* 0x0000000000188947 */ /* 0x000ff60003800000 */
[----:B------:R-:W-:Y:S02]  /*4ff0*/  LOP3.LUT P0, RZ, R162, 0xff, RZ, 0xc0, !PT ;  /* 0x000000ffa2ff7812 */ /* 0x000fe4000780c0ff */
[----:B------:R-:W-:Y:S04]  /*5000*/  ISETP.NE.U32.AND P1, PT, R2, RZ, PT ;  /* 0x000000ff0200720c */ /* 0x000fe80003f25070 */
[----:B------:R-:W-:Y:S04]  /*5010*/  ISETP.NE.AND.EX P1, PT, R3, RZ, PT, P1 ;  /* 0x000000ff0300720c */ /* 0x000fe80003f25310 */
[----:B------:R-:W-:Y:S03]  /*5020*/  PLOP3.LUT P1, PT, P1, PT, PT, 0x8, 0x80 ;  /* 0x000000000080781c */ /* 0x000fe60000f2e170 */
[----:B------:R-:W-:Y:S11]  /*5030*/  @P0 FSETP.EQ.AND P1, PT, R73, RZ, PT ;  /* 0x000000ff4900020b */ /* 0x000ff60003f22000 */
[----:B------:R-:W-:Y:S02]  /*5040*/  @!UPT UIADD3 URZ, UPT, UPT, URZ, URZ, URZ ;  /* 0x000000fffffff290 */ /* 0x000fe4000fffe0ff */
.L_x_95:
[----:B------:R-:W1:Y:S01]  /*5050*/  SYNCS.PHASECHK.TRANS64.TRYWAIT P2, [UR21+0x90], R9 ;  /* 0x00009009ff0075a7 */ /* 0x000e620008041115 */
[----:B------:R-:W-:Y:S04]  /*5060*/  ELECT P0, URZ, PT ;  /* 0x0000000000ff782f */ /* 0x000fe80003800000 */
[----:B------:R-:W-:Y:S11]  /*5070*/  PLOP3.LUT P1, PT, P1, P0, PT, 0xf2, 0x2f ;  /* 0x00000000002f781c */ /* 0x000ff60000f21e72 */
[----:B------:R-:W-:Y:S02]  /*5080*/  @!UPT UIADD3 URZ, UPT, UPT, URZ, URZ, URZ ;  /* 0x000000fffffff290 */ /* 0x000fe4000fffe0ff */
[----:B------:R-:W-:Y:S05]  /*5090*/  @!P1 IADD3 R8, P0, PT, R16, 0x580, RZ ;  /* 0x0000058010089810 */ /* 0x000fea0007f1e0ff */
[----:B------:R-:W-:Y:S01]  /*50a0*/  @!P1 IMAD.X R6, RZ, RZ, R17, P0 ;  /* 0x000000ffff069224 */ /* 0x000fe200000e0611 */
[----:B-1----:R-:W-:Y:S07]  /*50b0*/  @!P2 BRA `(.L_x_96) ;  /* 0x0000004800a4a947 */ /* 0x002fee0003800000 */
.L_x_169:
[----:B------:R-:W-:Y:S01]  /*50c0*/  @!P1 R2UR UR5, R8 ;  /* 0x00000000080592ca */ /* 0x000fe200000e0000 */
[----:B------:R-:W-:Y:S01]  /*50d0*/  VOTEU.ALL UP0, P1 ;  /* 0x0000000000ff7886 */ /* 0x000fe20000800000 */
[----:B------:R-:W-:Y:S01]  /*50e0*/  @!P1 R2UR UR4, R6 ;  /* 0x00000000060492ca */ /* 0x000fe200000e0000 */
[----:B-1-3--:R-:W-:Y:S01]  /*50f0*/  @!P1 IMAD.MOV.U32 R0, RZ, RZ, 0x2000 ;  /* 0x00002000ff009424 */ /* 0x00afe200078e00ff */
[----:B------:R-:W-:Y:S01]  /*5100*/  UMOV UR6, 0x0 ;  /* 0x0000000000067882 */ /* 0x000fe20000000000 */
[----:B------:R-:W-:Y:S01]  /*5110*/  UMOV UR7, 0x10000000 ;  /* 0x1000000000077882 */ /* 0x000fe20000000000 */
[----:B------:R-:W-:Y:S01]  /*5120*/  @!UP0 UIADD3 UR16, UPT, UPT, UR21, 0x200, URZ ;  /* 0x0000020015108890 */ /* 0x000fe2000fffe0ff */
[----:B------:R-:W-:Y:S01]  /*5130*/  VIADD R14, R14, 0x1 ;  /* 0x000000010e0e7836 */ /* 0x000fe20000000000 */
[----:B------:R-:W-:Y:S01]  /*5140*/  VOTEU.ALL UP0, P1 ;  /* 0x0000000000ff7886 */ /* 0x000fe20000800000 */
[----:B------:R-:W-:Y:S04]  /*5150*/  UMOV UR20, UR36 ;  /* 0x0000002400147c82 */ /* 0x000fe80008000000 */
[----:B------:R-:W-:Y:S02]  /*5160*/  IMAD.U32 R10, RZ, RZ, UR5 ;  /* 0x00000005ff0a7e24 */ /* 0x000fe4000f8e00ff */
[----:B------:R-:W-:Y:S03]  /*5170*/  IMAD.U32 R11, RZ, RZ, UR4 ;  /* 0x00000004ff0b7e24 */ /* 0x000fe6000f8e00ff */
[----:B------:R-:W-:Y:S02]  /*5180*/  @!P1 R2UR UR4, R10 ;  /* 0x000000000a0492ca */ /* 0x000fe400000e0000 */
[----:B------:R-:W-:Y:S11]  /*5190*/  @!P1 R2UR UR5, R11 ;  /* 0x000000000b0592ca */ /* 0x000ff600000e0000 */
[----:B------:R-:W-:Y:S02]  /*51a0*/  @!UPT UIADD3 URZ, UPT, UPT, URZ, URZ, URZ ;  /* 0x000000fffffff290 */ /* 0x000fe4000fffe0ff */
[----:B------:R1:W-:Y:S01]  /*51b0*/  @!UP0 UTMALDG.3D [UR16], [UR4], desc[UR6] ;  /* 0x00000610040085b4 */ /* 0x0003e20008011000 */
[----:B------:R1:W-:Y:S01]  /*51c0*/  @!P1 SYNCS.ARRIVE.TRANS64.RED.A0TR RZ, [UR21+0x80], R0 ;  /* 0x00008000ffff99a7 */ /* 0x0003e20008300415 */
[----:B------:R-:W-:Y:S01]  /*51d0*/  SYNCS.ARRIVE.TRANS64.RED.A1T0 RZ, [UR34], RZ ;  /* 0x000000ffffff79a7 */ /* 0x000fe20008100422 */
[----:B------:R-:W3:Y:S02]  /*51e0*/  SYNCS.PHASECHK.TRANS64.TRYWAIT P0, [UR21+0x98], R9 ;  /* 0x00009809ff0075a7 */ /* 0x000ee40008001115 */
[----:B-1-3--:R-:W-:Y:S05]  /*51f0*/  @!P0 BRA `(.L_x_97) ;  /* 0x00000048006c8947 */ /* 0x00afea0003800000 */
.L_x_171:
[----:B------:R-:W-:Y:S01]  /*5200*/  @!P1 IADD3 R6, P0, PT, R16, 0x580, RZ ;  /* 0x0000058010069810 */ /* 0x000fe20007f1e0ff */
[----:B------:R-:W-:Y:S01]  /*5210*/  VOTEU.ALL UP0, P1 ;  /* 0x0000000000ff7886 */ /* 0x000fe20000800000 */
[----:B------:R-:W-:Y:S01]  /*5220*/  UMOV UR6, 0x0 ;  /* 0x0000000000067882 */ /* 0x000fe20000000000 */
[----:B------:R-:W-:Y:S01]  /*5230*/  UMOV UR7, 0x10000000 ;  /* 0x1000000000077882 */ /* 0x000fe20000000000 */
[----:B------:R-:W-:Y:S01]  /*5240*/  @!P1 R2UR UR5, R6 ;  /* 0x00000000060592ca */ /* 0x000fe200000e0000 */
[----:B-1----:R-:W-:Y:S01]  /*5250*/  @!P1 IMAD.X R0, RZ, RZ, R17, P0 ;  /* 0x000000ffff009224 */ /* 0x002fe200000e0611 */
[----:B------:R-:W-:Y:S01]  /*5260*/  @!UP0 UIADD3 UR10, UPT, UPT, UR18, 0x40, URZ ;  /* 0x00000040120a8890 */ /* 0x000fe2000fffe0ff */
[----:B------:R-:W-:Y:S01]  /*5270*/  ISETP.NE.AND P0, PT, R14, 0x2, PT ;  /* 0x000000020e00780c */ /* 0x000fe20003f05270 */
[----:B------:R-:W-:Y:S01]  /*5280*/  @!UP0 UIADD3 UR8, UPT, UPT, UR21, 0x2200, URZ ;  /* 0x0000220015088890 */ /* 0x000fe2000fffe0ff */
[----:B------:R-:W-:Y:S01]  /*5290*/  LOP3.LUT R15, R15, 0x1, RZ, 0x3c, !PT ;  /* 0x000000010f0f7812 */ /* 0x000fe200078e3cff */
[----:B------:R-:W-:Y:S01]  /*52a0*/  @!UP0 UIADD3 UR9, UPT, UPT, UR21, 0x88, URZ ;  /* 0x0000008815098890 */ /* 0x000fe2000fffe0ff */
[----:B------:R-:W-:Y:S01]  /*52b0*/  @!P1 R2UR UR4, R0 ;  /* 0x00000000000492ca */ /* 0x000fe200000e0000 */
[----:B------:R-:W-:Y:S01]  /*52c0*/  VOTEU.ALL UP0, P1 ;  /* 0x0000000000ff7886 */ /* 0x000fe20000800000 */
[----:B------:R-:W-:Y:S01]  /*52d0*/  UMOV UR11, UR19 ;  /* 0x00000013000b7c82 */ /* 0x000fe20008000000 */
[----:B------:R-:W-:Y:S01]  /*52e0*/  UMOV UR12, UR36 ;  /* 0x00000024000c7c82 */ /* 0x000fe20008000000 */
[----:B------:R-:W-:Y:S01]  /*52f0*/  SEL R0, RZ, 0x1, P0 ;  /* 0x00000001ff007807 */ /* 0x000fe20000000000 */
[----:B------:R-:W-:Y:S01]  /*5300*/  UIADD3 UR20, UPT, UPT, UR13, UR59, URZ ;  /* 0x0000003b0d147290 */ /* 0x000fe2000fffe0ff */
[----:B------:R-:W-:Y:S01]  /*5310*/  IMAD.U32 R8, RZ, RZ, UR5 ;  /* 0x00000005ff087e24 */ /* 0x000fe2000f8e00ff */
[----:B------:R-:W-:Y:S01]  /*5320*/  SEL R14, R14, RZ, P0 ;  /* 0x000000ff0e0e7207 */ /* 0x000fe20000000000 */
[----:B------:R-:W-:Y:S01]  /*5330*/  UIADD3 UR16, UPT, UPT, UR14, UR60, URZ ;  /* 0x0000003c0e107290 */ /* 0x000fe2000fffe0ff */
[----:B------:R-:W-:Y:S01]  /*5340*/  LOP3.LUT R13, R13, R0, RZ, 0x3c, !PT ;  /* 0x000000000d0d7212 */ /* 0x000fe200078e3cff */
[----:B------:R-:W-:Y:S01]  /*5350*/  UPLOP3.LUT UP3, UPT, UPT, UPT, UPT, 0x80, 0x8 ;  /* 0x000000000008789c */ /* 0x000fe20003f6f070 */
[----:B------:R-:W-:Y:S02]  /*5360*/  UMOV UR36, UR26 ;  /* 0x0000001a00247c82 */ /* 0x000fe40008000000 */
[----:B------:R-:W-:Y:S01]  /*5370*/  IMAD.U32 R9, RZ, RZ, UR4 ;  /* 0x00000004ff097e24 */ /* 0x000fe2000f8e00ff */
[----:B------:R-:W-:Y:S04]  /*5380*/  @!P1 R2UR UR4, R8 ;  /* 0x00000000080492ca */ /* 0x000fe800000e0000 */
[----:B------:R-:W-:Y:S11]  /*5390*/  @!P1 R2UR UR5, R9 ;  /* 0x00000000090592ca */ /* 0x000ff600000e0000 */
[----:B------:R-:W-:Y:S02]  /*53a0*/  @!UPT UIADD3 URZ, UPT, UPT, URZ, URZ, URZ ;  /* 0x000000fffffff290 */ /* 0x000fe4000fffe0ff */
[----:B------:R3:W-:Y:S01]  /*53b0*/  @!UP0 UTMALDG.3D [UR8], [UR4], desc[UR6] ;  /* 0x00000608040085b4 */ /* 0x0007e20008011000 */
[----:B------:R3:W-:Y:S01]  /*53c0*/  @!P1 SYNCS.ARRIVE.TRANS64.RED.A0TR RZ, [UR21+0x88], R7 ;  /* 0x00008807ffff99a7 */ /* 0x0007e20008300415 */
[----:B------:R-:W-:Y:S01]  /*53d0*/  SYNCS.ARRIVE.TRANS64.RED.A1T0 RZ, [UR33], RZ ;  /* 0x000000ffffff79a7 */ /* 0x000fe20008100421 */
[----:B------:R-:W-:Y:S05]  /*53e0*/  BRA.U UP1, `(.L_x_98) ;  /* 0xfffffff5012c7547 */ /* 0x000fea000b83ffff */
[----:B------:R-:W-:-:S04]  /*53f0*/  SHF.L.U32 R3, R15, 0x1f, RZ ;  /* 0x0000001f0f037819 */ /* 0x000fc800000006ff */
[----:B------:R-:W1:Y:S02]  /*5400*/  SYNCS.PHASECHK.TRANS64.TRYWAIT P0, [UR21+0x90], R3 ;  /* 0x00009003ff0075a7 */ /* 0x000e640008001115 */
[----:B-1----:R-:W-:Y:S05]  /*5410*/  @!P0 BRA `(.L_x_99) ;  /* 0x0000004400fc8947 */ /* 0x002fea0003800000 */
.L_x_173:
[----:B-1----:R-:W-:-:S07]  /*5420*/  MOV R0, UR21 ;  /* 0x0000001500007c02 */ /* 0x002fce0008000f00 */
.L_x_100:
[----:B-1----:R-:W-:-:S04]  /*5430*/  SHF.L.U32 R3, R15, 0x1f, RZ ;  /* 0x0000001f0f037819 */ /* 0x002fc800000006ff */
[----:B------:R1:W4:Y:S03]  /*5440*/  SYNCS.PHASECHK.TRANS64.TRYWAIT P0, [R0+URZ+0x98], R3 ;  /* 0x00009803000075a7 */ /* 0x00032600080011ff */
[----:B----4-:R-:W-:Y:S05]  /*5450*/  @!P0 NANOSLEEP.SYNCS 0x989680 ;  /* 0x009896800000895d */ /* 0x010fea0003900000 */
[----:B------:R-:W4:Y:S02]  /*5460*/  @!P0 SYNCS.PHASECHK.TRANS64 P0, [R0+URZ+0x98], R3 ;  /* 0x00009803000085a7 */ /* 0x000f2400080010ff */
[----:B--234-:R-:W-:Y:S05]  /*5470*/  @P0 EXIT ;  /* 0x000000000000094d */ /* 0x01cfea0003800000 */
[----:B------:R-:W-:Y:S05]  /*5480*/  BRA `(.L_x_100) ;  /* 0xfffffffc00e87947 */ /* 0x000fea000383ffff */
.L_x_89:
[----:B------:R-:W-:-:S06]  /*5490*/  UISETP.GE.AND UP0, UPT, UR21, 0x4, UPT ;  /* 0x000000041500788c */ /* 0x000fcc000bf06270 */
[----:B------:R-:W-:-:S13]  /*54a0*/  PLOP3.LUT P0, PT, PT, PT, UP0, 0x80, 0x8 ;  /* 0x000000000008781c */ /* 0x000fda0003f0f008 */
[----:B-1----:R-:W-:Y:S05]  /*54b0*/  @!P0 EXIT ;  /* 0x000000000000894d */ /* 0x002fea0003800000 */
[----:B------:R-:W-:Y:S01]  /*54c0*/  BAR.SYNC.DEFER_BLOCKING 0x6, 0xa0 ;  /* 0x0182800000007b1d */ /* 0x000fe20000010000 */
[C---:B------:R-:W-:Y:S01]  /*54d0*/  IMAD.SHL.U32 R4, R177.reuse, 0x40, RZ ;  /* 0x00000040b1047824 */ /* 0x040fe200078e00ff */
[C---:B------:R-:W-:Y:S01]  /*54e0*/  LOP3.LUT R181, R177.reuse, 0x60, RZ, 0xc0, !PT ;  /* 0x00000060b1b57812 */ /* 0x040fe200078ec0ff */
[C---:B------:R-:W-:Y:S01]  /*54f0*/  IMAD.SHL.U32 R137, R177.reuse, 0x8, RZ ;  /* 0x00000008b1897824 */ /* 0x040fe200078e00ff */
[C---:B------:R-:W-:Y:S01]  /*5500*/  LOP3.LUT R179, R177.reuse, 0x2, RZ, 0xc0, !PT ;  /* 0x00000002b1b37812 */ /* 0x040fe200078ec0ff */
[----:B------:R-:W-:Y:S01]  /*5510*/  IMAD.U32 R69, R177, 0x10000, RZ ;  /* 0x00010000b1457824 */ /* 0x000fe200078e00ff */
[----:B------:R-:W-:Y:S02]  /*5520*/  UMOV UR44, 0x400 ;  /* 0x00000400002c7882 */ /* 0x000fe40000000000 */
[----:B------:R-:W1:Y:S01]  /*5530*/  LDC.64 R158, c[0x0][0x888] ;  /* 0x00022200ff9e7b82 */ /* 0x000e620000000a00 */
[----:B------:R-:W-:Y:S01]  /*5540*/  ULEA UR44, UR48, UR44, 0x18 ;  /* 0x0000002c302c7291 */ /* 0x000fe2000f8ec0ff */
[----:B------:R-:W-:Y:S01]  /*5550*/  LOP3.LUT R6, R4, 0x180, RZ, 0xc0, !PT ;  /* 0x0000018004067812 */ /* 0x000fe200078ec0ff */
[----:B------:R-:W-:Y:S01]  /*5560*/  HFMA2 R165, -RZ, RZ, 0, 0 ;  /* 0x00000000ffa57431 */ /* 0x000fe200000001ff */
[----:B------:R-:W-:Y:S01]  /*5570*/  LOP3.LUT R69, R69, 0x600000, RZ, 0xc0, !PT ;  /* 0x0060000045457812 */ /* 0x000fe200078ec0ff */
[----:B------:R-:W-:Y:S01]  /*5580*/  UIADD3 UR4, UPT, UPT, UR44, 0x4200, URZ ;  /* 0x000042002c047890 */ /* 0x000fe2000fffe0ff */
[----:B------:R-:W-:Y:S01]  /*5590*/  LOP3.LUT R137, R6, 0x30, R137, 0xf8, !PT ;  /* 0x0000003006897812 */ /* 0x000fe200078ef889 */
[----:B------:R-:W-:Y:S01]  /*55a0*/  IMAD.MOV.U32 R68, RZ, RZ, RZ ;  /* 0x000000ffff447224 */ /* 0x000fe200078e00ff */
[----:B------:R-:W2:Y:S01]  /*55b0*/  LDC.64 R160, c[0x0][0x890] ;  /* 0x00022400ffa07b82 */ /* 0x000ea20000000a00 */
[----:B------:R-:W-:-:S02]  /*55c0*/  LOP3.LUT R177, R177, 0x4, RZ, 0xc0, !PT ;  /* 0x00000004b1b17812 */ /* 0x000fc400078ec0ff */
[----:B------:R-:W-:Y:S02]  /*55d0*/  CS2R R170, SRZ ;  /* 0x0000000000aa7805 */ /* 0x000fe4000001ff00 */
[----:B------:R-:W-:Y:S02]  /*55e0*/  LOP3.LUT R137, R137, 0x1e40, R4, 0xf8, !PT ;  /* 0x00001e4089897812 */ /* 0x000fe400078ef804 */
[----:B------:R-:W-:Y:S02]  /*55f0*/  CS2R R168, SRZ ;  /* 0x0000000000a87805 */ /* 0x000fe4000001ff00 */
[----:B------:R-:W-:Y:S01]  /*5600*/  IADD3 R176, PT, PT, -R177, 0x2, RZ ;  /* 0x00000002b1b07810 */ /* 0x000fe20007ffe1ff */
[----:B------:R-:W-:Y:S01]  /*5610*/  IMAD.MOV R167, RZ, RZ, -R179 ;  /* 0x000000ffffa77224 */ /* 0x000fe200078e0ab3 */
[----:B------:R-:W-:Y:S01]  /*5620*/  MOV R180, UR4 ;  /* 0x0000000400b47c02 */ /* 0x000fe20008000f00 */
[----:B------:R-:W3:Y:S01]  /*5630*/  LDC.64 R156, c[0x0][0x8b0] ;  /* 0x00022c00ff9c7b82 */ /* 0x000ee20000000a00 */
[----:B------:R-:W4:Y:S01]  /*5640*/  LDS R0, [UR44+0x160] ;  /* 0x0001602cff007984 */ /* 0x000f220008000800 */
[----:B------:R-:W-:Y:S01]  /*5650*/  VIADD R178, R137, UR44 ;  /* 0x0000002c89b27c36 */ /* 0x000fe20008000000 */
[----:B------:R-:W1:Y:S01]  /*5660*/  LDCU UR57, c[0x0][0x370] ;  /* 0x00006e00ff3977ac */ /* 0x000e620008000800 */
[----:B------:R-:W-:-:S02]  /*5670*/  IMAD.MOV R166, RZ, RZ, -R177 ;  /* 0x000000ffffa67224 */ /* 0x000fc400078e0ab1 */
[----:B------:R-:W-:Y:S01]  /*5680*/  VIADD R178, R178, 0x200 ;  /* 0x00000200b2b27836 */ /* 0x000fe20000000000 */
[----:B------:R-:W1:Y:S01]  /*5690*/  LDCU.64 UR62, c[0x0][0x348] ;  /* 0x00006900ff3e77ac */ /* 0x000e620008000a00 */
[----:B------:R-:W1:Y:S01]  /*56a0*/  LDC.64 R138, c[0x0][0x8a8] ;  /* 0x00022a00ff8a7b82 */ /* 0x000e620000000a00 */
[----:B------:R-:W1:Y:S01]  /*56b0*/  LDCU UR43, c[0x0][0xb0c] ;  /* 0x00016180ff2b77ac */ /* 0x000e620008000800 */
[----:B------:R-:W1:Y:S01]  /*56c0*/  LDCU UR39, c[0x0][0xb30] ;  /* 0x00016600ff2777ac */ /* 0x000e620008000800 */
[----:B------:R-:W1:Y:S01]  /*56d0*/  LDCU.64 UR46, c[0x0][0x888] ;  /* 0x00011100ff2e77ac */ /* 0x000e620008000a00 */
[----:B------:R-:W1:Y:S01]  /*56e0*/  LDCU.64 UR40, c[0x0][0xb28] ;  /* 0x00016500ff2877ac */ /* 0x000e620008000a00 */
[----:B------:R-:W1:Y:S01]  /*56f0*/  LDCU.128 UR52, c[0x0][0xb10] ;  /* 0x00016200ff3477ac */ /* 0x000e620008000c00 */
[----:B------:R-:W1:Y:S01]  /*5700*/  LDCU UR56, c[0x0][0x374] ;  /* 0x00006e80ff3877ac */ /* 0x000e620008000800 */
[----:B------:R-:W-:Y:S01]  /*5710*/  UIADD3 UR61, UPT, UPT, UR44, 0x200, URZ ;  /* 0x000002002c3d7890 */ /* 0x000fe2000fffe0ff */
[----:B--2-4-:R-:W-:-:S11]  /*5720*/  IMAD.IADD R69, R0, 0x1, R69 ;  /* 0x0000000100457824 */ /* 0x014fd600078e0245 */
.L_x_127:
[C---:B------:R-:W-:Y:S02]  /*5730*/  LEA R3, R165.reuse, UR44, 0x3 ;  /* 0x0000002ca5037c11 */ /* 0x040fe4000f8e18ff */
[----:B------:R-:W-:Y:S02]  /*5740*/  SHF.L.U32 R0, R170, 0x1f, RZ ;  /* 0x0000001faa007819 */ /* 0x000fe400000006ff */
[----:B------:R-:W-:Y:S02]  /*5750*/  LEA R5, R165, UR44, 0x4 ;  /* 0x0000002ca5057c11 */ /* 0x000fe4000f8e20ff */
[----:B------:R-:W2:Y:S02]  /*5760*/  SYNCS.PHASECHK.TRANS64.TRYWAIT P0, [R3+URZ+0xb0], R0 ;  /* 0x0000b000030075a7 */ /* 0x000ea400080011ff */
[----:B-12---:R-:W-:Y:S05]  /*5770*/  @!P0 BRA `(.L_x_101) ;  /* 0x00000044003c8947 */ /* 0x006fea0003800000 */
.L_x_174:
[----:B------:R-:W4:Y:S01]  /*5780*/  LDS.128 R4, [R5+0x140] ;  /* 0x0001400005047984 */ /* 0x000f220000000c00 */
[----:B------:R-:W-:Y:S01]  /*5790*/  UISETP.GE.AND UP0, UPT, UR42, 0x1, UPT ;  /* 0x000000012a00788c */ /* 0x000fe2000bf06270 */
[----:B------:R-:W-:Y:S01]  /*57a0*/  @!PT LDS RZ, [RZ] ;  /* 0x00000000fffff984 */ /* 0x000fe20000000800 */
[----:B------:R-:W-:Y:S01]  /*57b0*/  @!PT LDS RZ, [RZ] ;  /* 0x00000000fffff984 */ /* 0x000fe20000000800 */
[----:B------:R-:W-:Y:S01]  /*57c0*/  @!PT LDS RZ, [RZ] ;  /* 0x00000000fffff984 */ /* 0x000fe20000000800 */
[----:B------:R-:W-:Y:S01]  /*57d0*/  @!PT LDS RZ, [RZ] ;  /* 0x00000000fffff984 */ /* 0x000fe20000000800 */
[----:B------:R1:W-:Y:S06]  /*57e0*/  MEMBAR.ALL.CTA ;  /* 0x0000000000007992 */ /* 0x0003ec0000008000 */
[----:B-1----:R-:W1:Y:S01]  /*57f0*/  FENCE.VIEW.ASYNC.S ;  /* 0x00000000000073c6 */ /* 0x002e620000000000 */
[----:B----4-:R-:W-:Y:S11]  /*5800*/  LOP3.LUT P0, RZ, R6, 0x1, RZ, 0xc0, !PT ;  /* 0x0000000106ff7812 */ /* 0x010ff6000780c0ff */
[----:B------:R-:W-:Y:S02]  /*5810*/  @!UPT UIADD3 URZ, UPT, UPT, URZ, URZ, URZ ;  /* 0x000000fffffff290 */ /* 0x000fe4000fffe0ff */
[----:B-1----:R-:W-:Y:S01]  /*5820*/  VOTEU.ANY UP1, P0 ;  /* 0x0000000000ff7886 */ /* 0x002fe20000020100 */
[----:B------:R-:W-:Y:S01]  /*5830*/  PLOP3.LUT P0, PT, PT, PT, UP1, 0x80, 0x8 ;  /* 0x000000000008781c */ /* 0x000fe20003f0f018 */
[----:B------:R-:W-:Y:S11]  /*5840*/  UP2UR UR45, UPR, URZ, 0x2 ;  /* 0x00000002ff2d7883 */ /* 0x000ff60008000000 */
[----:B------:R-:W-:Y:S01]  /*5850*/  @!UPT UIADD3 URZ, UPT, UPT, URZ, URZ, URZ ;  /* 0x000000fffffff290 */ /* 0x000fe2000fffe0ff */
[----:B--2---:R-:W-:Y:S02]  /*5860*/  @P0 SHF.R.U32.HI R0, RZ, 0x10, R5 ;  /* 0x00000010ff000819 */ /* 0x004fe40000011605 */
        /* <DEDUP_REMOVED lines=12> */
[----:B------:R-:W2:Y:S01]  /*5930*/  LDCU UR12, c[0x0][0xb20] ;  /* 0x00016400ff0c77ac */ /* 0x000ea20008000800 */
[----:B------:R-:W-:Y:S02]  /*5940*/  UIMAD.WIDE.U32 UR4, UR56, UR55, URZ ;  /* 0x00000037380472a5 */ /* 0x000fe4000f8e00ff */
[----:B------:R-:W-:Y:S02]  /*5950*/  UIMAD.WIDE.U32 UR6, UR57, UR52, URZ ;  /* 0x00000034390672a5 */ /* 0x000fe4000f8e00ff */
[----:B------:R-:W-:Y:S02]  /*5960*/  UISETP.NE.AND UP0, UPT, UR54, 0x1, UPT ;  /* 0x000000013600788c */ /* 0x000fe4000bf05270 */
[----:B------:R-:W-:Y:S02]  /*5970*/  UIMAD.WIDE.U32 UR8, UR37, UR55, URZ ;  /* 0x00000037250872a5 */ /* 0x000fe4000f8e00ff */
[----:B------:R-:W-:Y:S02]  /*5980*/  UIMAD.WIDE.U32 UR10, UR38, UR52, URZ ;  /* 0x00000034260a72a5 */ /* 0x000fe4000f8e00ff */
[----:B------:R-:W-:Y:S02]  /*5990*/  UISETP.NE.AND UP1, UPT, UR43, 0x1, UPT ;  /* 0x000000012b00788c */ /* 0x000fe4000bf25270 */
[----:B------:R-:W-:Y:S01]  /*59a0*/  UISETP.NE.AND UP2, UPT, UR42, 0x1, UPT ;  /* 0x000000012a00788c */ /* 0x000fe2000bf45270 */
[----:B------:R-:W-:Y:S02]  /*59b0*/  UMOV UR4, UR5 ;  /* 0x0000000500047c82 */ /* 0x000fe40008000000 */
[----:B--2---:R-:W-:Y:S03]  /*59c0*/  USHF.R.U32.HI UR5, URZ, UR12, UR4 ;  /* 0x0000000cff057299 */ /* 0x004fe60008011604 */
[----:B------:R-:W-:Y:S02]  /*59d0*/  UMOV UR4, UR7 ;  /* 0x0000000700047c82 */ /* 0x000fe40008000000 */
[----:B------:R-:W-:Y:S02]  /*59e0*/  USHF.R.U32.HI UR7, URZ, UR53, UR4 ;  /* 0x00000035ff077299 */ /* 0x000fe40008011604 */
[----:B------:R-:W-:Y:S02]  /*59f0*/  USEL UR4, UR56, UR5, !UP0 ;  /* 0x0000000538047287 */ /* 0x000fe4000c000000 */
[----:B------:R-:W-:Y:S01]  /*5a00*/  USEL UR7, UR57, UR7, !UP1 ;  /* 0x0000000739077287 */ /* 0x000fe2000c800000 */
[----:B------:R-:W-:Y:S01]  /*5a10*/  UMOV UR5, UR9 ;  /* 0x0000000900057c82 */ /* 0x000fe20008000000 */
[----:B------:R-:W-:Y:S02]  /*5a20*/  UIMAD.WIDE.U32 UR8, UR4, UR40, URZ ;  /* 0x00000028040872a5 */ /* 0x000fe4000f8e00ff */
[----:B------:R-:W-:Y:S03]  /*5a30*/  USHF.R.U32.HI UR6, URZ, UR12, UR5 ;  /* 0x0000000cff067299 */ /* 0x000fe60008011605 */
[----:B------:R-:W-:Y:S01]  /*5a40*/  UMOV UR5, UR11 ;  /* 0x0000000b00057c82 */ /* 0x000fe20008000000 */
[----:B------:R-:W-:Y:S02]  /*5a50*/  UIMAD.WIDE.U32 UR10, UR7, UR40, URZ ;  /* 0x00000028070a72a5 */ /* 0x000fe4000f8e00ff */
[----:B------:R-:W-:Y:S02]  /*5a60*/  USHF.R.U32.HI UR12, URZ, UR53, UR5 ;  /* 0x00000035ff0c7299 */ /* 0x000fe40008011605 */
[----:B------:R-:W-:Y:S01]  /*5a70*/  USEL UR6, UR37, UR6, !UP0 ;  /* 0x0000000625067287 */ /* 0x000fe2000c000000 */
[----:B------:R-:W-:Y:S02]  /*5a80*/  UMOV UR5, UR9 ;  /* 0x0000000900057c82 */ /* 0x000fe40008000000 */
[----:B------:R-:W-:Y:S01]  /*5a90*/  UMOV UR10, UR11 ;  /* 0x0000000b000a7c82 */ /* 0x000fe20008000000 */
[----:B------:R-:W-:Y:S02]  /*5aa0*/  @UP2 USHF.R.U32.HI UR4, URZ, UR41, UR5 ;  /* 0x00000029ff042299 */ /* 0x000fe40008011605 */
[----:B------:R-:W-:Y:S02]  /*5ab0*/  @UP2 USHF.R.U32.HI UR7, URZ, UR41, UR10 ;  /* 0x00000029ff072299 */ /* 0x000fe4000801160a */
[----:B------:R-:W-:Y:S02]  /*5ac0*/  UIMAD UR4, UR42, UR4, URZ ;  /* 0x000000042a0472a4 */ /* 0x000fe4000f8e02ff */
[----:B------:R-:W-:Y:S02]  /*5ad0*/  UIMAD.WIDE.U32 UR10, UR6, UR40, URZ ;  /* 0x00000028060a72a5 */ /* 0x000fe4000f8e00ff */
[----:B------:R-:W-:Y:S02]  /*5ae0*/  USEL UR5, UR38, UR12, !UP1 ;  /* 0x0000000c26057287 */ /* 0x000fe4000c800000 */
[----:B------:R-:W-:Y:S02]  /*5af0*/  UIMAD UR8, UR42, UR7, URZ ;  /* 0x000000072a0872a4 */ /* 0x000fe4000f8e02ff */
[----:B------:R-:W-:Y:S03]  /*5b00*/  UISETP.GE.AND UP0, UPT, UR6, UR4, UPT ;  /* 0x000000040600728c */ /* 0x000fe6000bf06270 */
[----:B------:R-:W-:Y:S01]  /*5b10*/  UMOV UR4, UR11 ;  /* 0x0000000b00047c82 */ /* 0x000fe20008000000 */
[----:B------:R-:W-:Y:S02]  /*5b20*/  UISETP.GE.OR UP0, UPT, UR5, UR8, UP0 ;  /* 0x000000080500728c */ /* 0x000fe40008706670 */
[----:B------:R-:W-:Y:S02]  /*5b30*/  USHF.R.U32.HI UR4, URZ, UR41, UR4 ;  /* 0x00000029ff047299 */ /* 0x000fe40008011604 */
[----:B------:R-:W-:Y:S02]  /*5b40*/  UIMAD.WIDE.U32 UR8, UR5, UR40, URZ ;  /* 0x00000028050872a5 */ /* 0x000fe4000f8e00ff */
[----:B------:R-:W-:Y:S02]  /*5b50*/  USEL UR11, UR6, UR4, !UP2 ;  /* 0x00000004060b7287 */ /* 0x000fe4000d000000 */
[----:B------:R-:W-:Y:S02]  /*5b60*/  UIADD3 UR8, UPT, UPT, -UR5, URZ, URZ ;  /* 0x000000ff05087290 */ /* 0x000fe4000fffe1ff */
[----:B------:R-:W-:Y:S01]  /*5b70*/  UIADD3 UR10, UPT, UPT, -UR11, URZ, URZ ;  /* 0x000000ff0b0a7290 */ /* 0x000fe2000fffe1ff */
[----:B------:R-:W-:Y:S01]  /*5b80*/  @!UP0 UMOV UR4, UR9 ;  /* 0x0000000900048c82 */ /* 0x000fe20008000000 */
[----:B------:R-:W-:Y:S02]  /*5b90*/  UIADD3 UR9, UPT, UPT, -UR6, URZ, URZ ;  /* 0x000000ff06097290 */ /* 0x000fe4000fffe1ff */
[----:B------:R-:W-:Y:S02]  /*5ba0*/  @!UP0 USHF.R.U32.HI UR4, URZ, UR41, UR4 ;  /* 0x00000029ff048299 */ /* 0x000fe40008011604 */
[----:B------:R-:W-:Y:S02]  /*5bb0*/  UIMAD UR10, UR42, UR10, UR6 ;  /* 0x0000000a2a0a72a4 */ /* 0x000fe4000f8e0206 */
[----:B------:R-:W-:Y:S04]  /*5bc0*/  @!UP0 USEL UR4, UR5, UR4, !UP2 ;  /* 0x0000000405048287 */ /* 0x000fe8000d000000 */
[----:B------:R-:W-:Y:S02]  /*5bd0*/  @!UP0 UIMAD UR10, UR7, UR10, UR4 ;  /* 0x0000000a070a82a4 */ /* 0x000fe4000f8e0204 */
[----:B------:R-:W-:Y:S02]  /*5be0*/  @!UP0 UIADD3 UR11, UPT, UPT, UR11, -UR4, URZ ;  /* 0x800000040b0b8290 */ /* 0x000fe4000fffe0ff */
[----:B------:R-:W-:Y:S02]  /*5bf0*/  UIMAD UR7, UR43, UR8, UR38 ;  /* 0x000000082b0772a4 */ /* 0x000fe4000f8e0226 */
[----:B------:R-:W-:Y:S02]  /*5c00*/  @!UP0 UIMAD UR6, UR11, UR42, UR5 ;  /* 0x0000002a0b0682a4 */ /* 0x000fe4000f8e0205 */
[----:B------:R-:W-:Y:S01]  /*5c10*/  UIMAD UR4, UR54, UR9, UR37 ;  /* 0x00000009360472a4 */ /* 0x000fe2000f8e0225 */
[----:B------:R-:W-:Y:S02]  /*5c20*/  @!UP0 UMOV UR5, UR10 ;  /* 0x0000000a00058c82 */ /* 0x000fe40008000000 */
[----:B------:R-:W-:Y:S02]  /*5c30*/  UIMAD UR38, UR5, UR43, UR7 ;  /* 0x0000002b052672a4 */ /* 0x000fe4000f8e0207 */
[----:B------:R-:W-:Y:S11]  /*5c40*/  UIMAD UR37, UR6, UR54, UR4 ;  /* 0x00000036062572a4 */ /* 0x000ff6000f8e0204 */
[----:B------:R-:W-:Y:S01]  /*5c50*/  @!UPT UIADD3 URZ, UPT, UPT, URZ, URZ, URZ ;  /* 0x000000fffffff290 */ /* 0x000fe2000fffe0ff */
.L_x_102:
[----:B------:R-:W-:Y:S01]  /*5c60*/  UISETP.NE.AND UP0, UPT, UR39, 0x1, UPT ;  /* 0x000000012700788c */ /* 0x000fe2000bf05270 */
[----:B------:R-:W-:Y:S01]  /*5c70*/  IADD3 R165, PT, PT, R165, 0x1, RZ ;  /* 0x00000001a5a57810 */ /* 0x000fe20007ffe0ff */
[----:B------:R-:W-:Y:S02]  /*5c80*/  USHF.L.U32 UR50, UR16, 0x7, URZ ;  /* 0x0000000710327899 */ /* 0x000fe400080006ff */
[----:B------:R-:W-:Y:S07]  /*5c90*/  USHF.L.U32 UR49, UR20, 0x7, URZ ;  /* 0x0000000714317899 */ /* 0x000fee00080006ff */
[----:B------:R-:W2:Y:S01]  /*5ca0*/  @!UP0 LDCU.128 UR12, c[0x0][0xb10] ;  /* 0x00016200ff0c87ac */ /* 0x000ea20008000c00 */
[----:B------:R-:W4:Y:S01]  /*5cb0*/  @!UP0 LDCU UR5, c[0x0][0xb0c] ;  /* 0x00016180ff0587ac */ /* 0x000f220008000800 */
[----:B------:R-:W3:Y:S01]  /*5cc0*/  @!UP0 LDCU UR10, c[0x0][0xb20] ;  /* 0x00016400ff0a87ac */ /* 0x000ee20008000800 */
[----:B--2---:R-:W-:Y:S02]  /*5cd0*/  UIMAD.WIDE.U32 UR8, UR38, UR12, URZ ;  /* 0x0000000c260872a5 */ /* 0x004fe4000f8e00ff */
[----:B------:R-:W-:Y:S02]  /*5ce0*/  UIMAD.WIDE.U32 UR6, UR37, UR15, URZ ;  /* 0x0000000f250672a5 */ /* 0x000fe4000f8e00ff */
[----:B------:R-:W-:Y:S03]  /*5cf0*/  @!UP0 UISETP.NE.AND UP1, UPT, UR14, 0x1, UPT ;  /* 0x000000010e00888c */ /* 0x000fe6000bf25270 */
[----:B------:R-:W-:Y:S01]  /*5d00*/  @!UP0 UMOV UR4, UR9 ;  /* 0x0000000900048c82 */ /* 0x000fe20008000000 */
[----:B----4-:R-:W-:Y:S02]  /*5d10*/  @!UP0 UISETP.NE.AND UP2, UPT, UR5, 0x1, UPT ;  /* 0x000000010500888c */ /* 0x010fe4000bf45270 */
[----:B------:R-:W-:Y:S01]  /*5d20*/  @!UP0 USHF.R.U32.HI UR4, URZ, UR13, UR4 ;  /* 0x0000000dff048299 */ /* 0x000fe20008011604 */
[----:B------:R-:W-:Y:S02]  /*5d30*/  @!UP0 UMOV UR6, UR7 ;  /* 0x0000000700068c82 */ /* 0x000fe40008000000 */
[----:B---3--:R-:W-:Y:S02]  /*5d40*/  @!UP0 USHF.R.U32.HI UR6, URZ, UR10, UR6 ;  /* 0x0000000aff068299 */ /* 0x008fe40008011606 */
[----:B------:R-:W-:Y:S02]  /*5d50*/  @!UP0 USEL UR7, UR38, UR4, !UP2 ;  /* 0x0000000426078287 */ /* 0x000fe4000d000000 */
[----:B------:R-:W-:Y:S04]  /*5d60*/  @!UP0 USEL UR6, UR37, UR6, !UP1 ;  /* 0x0000000625068287 */ /* 0x000fe8000c800000 */
[----:B------:R-:W-:Y:S02]  /*5d70*/  @!UP0 UIADD3 UR4, UPT, UPT, -UR7, UR6, URZ ;  /* 0x0000000607048290 */ /* 0x000fe4000fffe1ff */
[----:B------:R-:W-:Y:S02]  /*5d80*/  @!UP0 UIADD3 UR6, UPT, UPT, UR7, -UR6, URZ ;  /* 0x8000000607068290 */ /* 0x000fe4000fffe0ff */
[----:B------:R-:W-:Y:S02]  /*5d90*/  @!UP0 UIMAD UR38, UR4, UR5, UR38 ;  /* 0x00000005042682a4 */ /* 0x000fe4000f8e0226 */
[----:B------:R-:W-:Y:S02]  /*5da0*/  @!UP0 UIMAD UR37, UR6, UR14, UR37 ;  /* 0x0000000e062582a4 */ /* 0x000fe4000f8e0225 */
[----:B------:R-:W-:Y:S09]  /*5db0*/  ULOP3.LUT UP0, URZ, UR61, 0x1b0, URZ, 0xc0, !UPT ;  /* 0x000001b03dff7892 */ /* 0x000ff2000f80c0ff */
[----:B------:R-:W-:Y:S05]  /*5dc0*/  BRA.U !UP0, `(.L_x_103) ;  /* 0x0000000108407547 */ /* 0x000fea000b800000 */
[----:B------:R-:W2:Y:S01]  /*5dd0*/  LDCU.64 UR8, c[0x4][0x80] ;  /* 0x01001000ff0877ac */ /* 0x000ea20008000a00 */
[----:B------:R-:W-:Y:S01]  /*5de0*/  MOV R3, 0x0 ;  /* 0x0000000000037802 */ /* 0x000fe20000000f00 */
[----:B------:R-:W-:Y:S02]  /*5df0*/  HFMA2 R12, -RZ, RZ, 0, 5.9604644775390625e-08 ;  /* 0x00000001ff0c7431 */ /* 0x000fe400000001ff */
[----:B------:R-:W-:Y:S02]  /*5e00*/  IMAD.MOV.U32 R8, RZ, RZ, 0x70 ;  /* 0x00000070ff087424 */ /* 0x000fe400078e00ff */
[----:B------:R-:W-:Y:S01]  /*5e10*/  IMAD.MOV.U32 R13, RZ, RZ, RZ ;  /* 0x000000ffff0d7224 */ /* 0x000fe200078e00ff */
[----:B------:R-:W3:Y:S01]  /*5e20*/  LDCU.64 UR6, c[0x4][0x88] ;  /* 0x01001100ff0677ac */ /* 0x000ee20008000a00 */
[----:B------:R-:W4:Y:S01]  /*5e30*/  LDC.64 R2, c[0x4][R3] ;  /* 0x0100000003027b82 */ /* 0x000f220000000a00 */
[----:B------:R-:W1:Y:S01]  /*5e40*/  LDCU.64 UR4, c[0x4][0x8] ;  /* 0x01000100ff0477ac */ /* 0x000e620008000a00 */
[----:B--2---:R-:W-:Y:S01]  /*5e50*/  MOV R5, UR9 ;  /* 0x0000000900057c02 */ /* 0x004fe20008000f00 */
[----:B------:R-:W-:Y:S01]  /*5e60*/  IMAD.U32 R4, RZ, RZ, UR8 ;  /* 0x00000008ff047e24 */ /* 0x000fe2000f8e00ff */
[----:B---3--:R-:W-:Y:S01]  /*5e70*/  MOV R7, UR7 ;  /* 0x0000000700077c02 */ /* 0x008fe20008000f00 */
[----:B------:R-:W-:Y:S01]  /*5e80*/  IMAD.U32 R6, RZ, RZ, UR6 ;  /* 0x00000006ff067e24 */ /* 0x000fe2000f8e00ff */
[----:B-1----:R-:W-:Y:S01]  /*5e90*/  MOV R11, UR5 ;  /* 0x00000005000b7c02 */ /* 0x002fe20008000f00 */
[----:B------:R-:W-:Y:S02]  /*5ea0*/  IMAD.U32 R10, RZ, RZ, UR4 ;  /* 0x00000004ff0a7e24 */ /* 0x000fe4000f8e00ff */
[----:B------:R-:W-:Y:S07]  /*5eb0*/  LEPC R20, `(.L_x_103) ;  /* 0x000000001014794e */ /* 0x000fee0000000000 */
[----:B----45:R-:W-:Y:S05]  /*5ec0*/  CALL.ABS.NOINC R2 ;  /* 0x0000000002007343 */ /* 0x030fea0003c00000 */
.L_x_103:
[----:B------:R-:W-:Y:S01]  /*5ed0*/  LOP3.LUT P0, RZ, R180, 0x1b0, RZ, 0xc0, !PT ;  /* 0x000001b0b4ff7812 */ /* 0x000fe2000780c0ff */
[----:B------:R-:W-:Y:S11]  /*5ee0*/  BSSY.RECONVERGENT B6, `(.L_x_104) ;  /* 0x0000013000067945 */ /* 0x000ff60003800200 */
[----:B------:R-:W-:Y:S01]  /*5ef0*/  @!UPT UIADD3 URZ, UPT, UPT, URZ, URZ, URZ ;  /* 0x000000fffffff290 */ /* 0x000fe2000fffe0ff */
[----:B------:R-:W-:Y:S05]  /*5f00*/  @!P0 BRA `(.L_x_105) ;  /* 0x0000000000408947 */ /* 0x000fea0003800000 */
        /* <DEDUP_REMOVED lines=16> */
.L_x_105:
[----:B------:R-:W-:Y:S05]  /*6010*/  BSYNC.RECONVERGENT B6 ;  /* 0x0000000000067941 */ /* 0x000fea0003800200 */
.L_x_104:
[----:B------:R-:W-:Y:S02]  /*6020*/  ISETP.NE.U32.AND P0, PT, RZ, UR46, PT ;  /* 0x0000002eff007c0c */ /* 0x000fe4000bf05070 */
[C---:B------:R-:W-:Y:S02]  /*6030*/  ISETP.NE.U32.AND P4, PT, R160.reuse, RZ, PT ;  /* 0x000000ffa000720c */ /* 0x040fe40003f85070 */
[----:B------:R-:W-:Y:S02]  /*6040*/  ISETP.NE.U32.AND P1, PT, R160, RZ, PT ;  /* 0x000000ffa000720c */ /* 0x000fe40003f25070 */
[----:B------:R-:W-:Y:S02]  /*6050*/  ISETP.NE.AND.EX P0, PT, RZ, UR47, PT, P0 ;  /* 0x0000002fff007c0c */ /* 0x000fe4000bf05300 */
[C---:B------:R-:W-:Y:S02]  /*6060*/  ISETP.NE.AND.EX P4, PT, R161.reuse, RZ, PT, P4 ;  /* 0x000000ffa100720c */ /* 0x040fe40003f85340 */
[----:B------:R-:W-:Y:S02]  /*6070*/  ISETP.NE.AND.EX P1, PT, R161, RZ, P0, P1 ;  /* 0x000000ffa100720c */ /* 0x000fe40000725310 */
[----:B------:R-:W-:Y:S02]  /*6080*/  ISETP.NE.U32.AND P5, PT, R156, RZ, PT ;  /* 0x000000ff9c00720c */ /* 0x000fe40003fa5070 */
[----:B------:R-:W-:Y:S02]  /*6090*/  ISETP.NE.U32.AND P2, PT, RZ, UR46, PT ;  /* 0x0000002eff007c0c */ /* 0x000fe4000bf45070 */
[----:B------:R-:W-:Y:S02]  /*60a0*/  PLOP3.LUT P0, PT, PT, PT, PT, 0x8, 0x80 ;  /* 0x000000000080781c */ /* 0x000fe40003f0e170 */
[----:B------:R-:W-:Y:S02]  /*60b0*/  ISETP.NE.AND.EX P5, PT, R157, RZ, PT, P5 ;  /* 0x000000ff9d00720c */ /* 0x000fe40003fa5350 */
[----:B------:R-:W-:Y:S03]  /*60c0*/  ISETP.NE.AND.EX P2, PT, RZ, UR47, PT, P2 ;  /* 0x0000002fff007c0c */ /* 0x000fe6000bf45320 */
[----:B------:R-:W-:Y:S01]  /*60d0*/  @!P1 PLOP3.LUT P0, PT, P4, PT, PT, 0x80, 0x8 ;  /* 0x000000000008981c */ /* 0x000fe2000270f070 */
[----:B------:R-:W-:Y:S01]  /*60e0*/  @!UPT UIADD3 URZ, UPT, UPT, URZ, URZ, URZ ;  /* 0x000000fffffff290 */ /* 0x000fe2000fffe0ff */
[----:B------:R-:W-:Y:S11]  /*60f0*/  @!P4 BRA `(.L_x_106) ;  /* 0x000000000030c947 */ /* 0x000ff60003800000 */
[----:B------:R-:W-:Y:S01]  /*6100*/  ISETP.NE.U32.AND P3, PT, R158, RZ, PT ;  /* 0x000000ff9e00720c */ /* 0x000fe20003f65070 */
[----:B------:R-:W2:Y:S01]  /*6110*/  LDCU.64 UR4, c[0x0][0x358] ;  /* 0x00006b00ff0477ac */ /* 0x000ea20008000a00 */
[----:B------:R-:W-:Y:S02]  /*6120*/  IMAD.MOV.U32 R162, RZ, RZ, 0x1 ;  /* 0x00000001ffa27424 */ /* 0x000fe400078e00ff */
[----:B------:R-:W-:Y:S11]  /*6130*/  ISETP.NE.AND.EX P3, PT, R159, RZ, PT, P3 ;  /* 0x000000ff9f00720c */ /* 0x000ff60003f65330 */
[----:B------:R-:W-:Y:S02]  /*6140*/  @!UPT UIADD3 URZ, UPT, UPT, URZ, URZ, URZ ;  /* 0x000000fffffff290 */ /* 0x000fe4000fffe0ff */
[----:B------:R-:W3:Y:S01]  /*6150*/  @P3 LDC.64 R2, c[0x0][0x888] ;  /* 0x00022200ff023b82 */ /* 0x000ee20000000a00 */
[----:B-1----:R-:W-:Y:S04]  /*6160*/  @P3 IMAD R0, R160, UR36, RZ ;  /* 0x00000024a0003c24 */ /* 0x002fe8000f8e02ff */
[----:B---3--:R-:W-:Y:S04]  /*6170*/  @P3 IMAD.WIDE R2, R0, 0x4, R2 ;  /* 0x0000000400023825 */ /* 0x008fe800078e0202 */
[----:B------:R-:W-:Y:S01]  /*6180*/  HFMA2 R0, -RZ, RZ, 0, 5.9604644775390625e-08 ;  /* 0x00000001ff007431 */ /* 0x000fe200000001ff */
[----:B--2--5:R2:W5:Y:S04]  /*6190*/  @P3 LDG.E R73, desc[UR4][R2.64] ;  /* 0x0000000402493981 */ /* 0x024568000c1e1900 */
[----:B------:R-:W-:Y:S01]  /*61a0*/  @!P3 PRMT R162, R0, 0x7610, R162 ;  /* 0x0000761000a2b816 */ /* 0x000fe200000000a2 */
[----:B--2---:R-:W3:Y:S06]  /*61b0*/  @!P3 LDC R73, c[0x0][0x880] ;  /* 0x00022000ff49bb82 */ /* 0x004eec0000000800 */
.L_x_106:
[----:B------:R-:W-:Y:S05]  /*61c0*/  @!P5 BRA `(.L_x_107) ;  /* 0x000000000024d947 */ /* 0x000fea0003800000 */
[----:B------:R-:W-:Y:S01]  /*61d0*/  ISETP.NE.U32.AND P3, PT, R138, RZ, PT ;  /* 0x000000ff8a00720c */ /* 0x000fe20003f65070 */
[----:B------:R-:W2:Y:S03]  /*61e0*/  LDCU.64 UR4, c[0x0][0x358] ;  /* 0x00006b00ff0477ac */ /* 0x000ea60008000a00 */
[----:B------:R-:W-:Y:S11]  /*61f0*/  ISETP.NE.AND.EX P3, PT, R139, RZ, PT, P3 ;  /* 0x000000ff8b00720c */ /* 0x000ff60003f65330 */
[----:B------:R-:W-:Y:S02]  /*6200*/  @!UPT UIADD3 URZ, UPT, UPT, URZ, URZ, URZ ;  /* 0x000000fffffff290 */ /* 0x000fe4000fffe0ff */
[----:B------:R-:W4:Y:S01]  /*6210*/  @P3 LDC.64 R2, c[0x0][0x8a8] ;  /* 0x00022a00ff023b82 */ /* 0x000f220000000a00 */
[----:B-1----:R-:W-:Y:S04]  /*6220*/  @P3 IMAD R0, R156, UR36, RZ ;  /* 0x000000249c003c24 */ /* 0x002fe8000f8e02ff */
[----:B----4-:R-:W-:Y:S05]  /*6230*/  @P3 IMAD.WIDE R2, R0, 0x4, R2 ;  /* 0x0000000400023825 */ /* 0x010fea00078e0202 */
[----:B--2--5:R2:W5:Y:S02]  /*6240*/  @P3 LDG.E R70, desc[UR4][R2.64] ;  /* 0x0000000402463981 */ /* 0x024564000c1e1900 */
[----:B--2---:R-:W4:Y:S02]  /*6250*/  @!P3 LDC R70, c[0x0][0x8a0] ;  /* 0x00022800ff46bb82 */ /* 0x004f240000000800 */
.L_x_107:
[----:B---3-5:R-:W-:Y:S01]  /*6260*/  FSETP.NEU.AND P3, PT, R73, RZ, PT ;  /* 0x000000ff4900720b */ /* 0x028fe20003f6d000 */
[----:B------:R-:W-:Y:S01]  /*6270*/  BSSY B1, `(.L_x_108) ;  /* 0x0000046000017945 */ /* 0x000fe20003800000 */
[----:B------:R-:W-:Y:S01]  /*6280*/  SEL R7, RZ, 0xffffffff, P2 ;  /* 0xffffffffff077807 */ /* 0x000fe20001000000 */
[----:B------:R-:W-:Y:S01]  /*6290*/  IMAD.MOV.U32 R193, RZ, RZ, 0x1 ;  /* 0x00000001ffc17424 */ /* 0x000fe200078e00ff */
[----:B-1----:R-:W-:Y:S01]  /*62a0*/  @!P1 SEL R0, RZ, 0xffffffff, P3 ;  /* 0xffffffffff009807 */ /* 0x002fe20001800000 */
[----:B------:R-:W-:Y:S01]  /*62b0*/  IMAD R71, R68, 0x80, R69 ;  /* 0x0000008044477824 */ /* 0x000fe200078e0245 */
[----:B------:R-:W-:Y:S02]  /*62c0*/  LOP3.LUT P2, RZ, R162, 0xff, RZ, 0xc0, !PT ;  /* 0x000000ffa2ff7812 */ /* 0x000fe4000784c0ff */
[----:B------:R-:W-:Y:S02]  /*62d0*/  CS2R R154, SRZ ;  /* 0x00000000009a7805 */ /* 0x000fe4000001ff00 */
[----:B------:R-:W-:Y:S02]  /*62e0*/  LEA R3, R169, UR44, 0x3 ;  /* 0x0000002ca9037c11 */ /* 0x000fe4000f8e18ff */
[----:B------:R-:W-:Y:S02]  /*62f0*/  CS2R R152, SRZ ;  /* 0x0000000000987805 */ /* 0x000fe4000001ff00 */
[----:B------:R-:W-:Y:S02]  /*6300*/  @P0 SEL R0, R7, R0, !P2 ;  /* 0x0000000007000207 */ /* 0x000fe40005000000 */
[----:B------:R-:W-:Y:S02]  /*6310*/  CS2R R150, SRZ ;  /* 0x0000000000967805 */ /* 0x000fe4000001ff00 */
[----:B------:R-:W-:Y:S02]  /*6320*/  LEA R164, R68, UR44, 0x3 ;  /* 0x0000002c44a47c11 */ /* 0x000fe4000f8e18ff */
[----:B------:R-:W-:Y:S02]  /*6330*/  CS2R R148, SRZ ;  /* 0x0000000000947805 */ /* 0x000fe4000001ff00 */
[----:B------:R-:W-:Y:S02]  /*6340*/  @!P1 LOP3.LUT R0, R0, 0x1, RZ, 0xc0, !PT ;  /* 0x0000000100009812 */ /* 0x000fe400078ec0ff */
[----:B------:R-:W-:Y:S02]  /*6350*/  CS2R R146, SRZ ;  /* 0x0000000000927805 */ /* 0x000fe4000001ff00 */
[----:B------:R-:W-:Y:S02]  /*6360*/  SHF.L.U32 R5, R171, 0x1f, RZ ;  /* 0x0000001fab057819 */ /* 0x000fe400000006ff */
[----:B------:R-:W-:Y:S02]  /*6370*/  CS2R R144, SRZ ;  /* 0x0000000000907805 */ /* 0x000fe4000001ff00 */
[----:B------:R-:W-:Y:S02]  /*6380*/  ISETP.NE.U32.OR P6, PT, R0, 0x1, P1 ;  /* 0x000000010000780c */ /* 0x000fe40000fc5470 */
[----:B------:R-:W-:Y:S02]  /*6390*/  CS2R R142, SRZ ;  /* 0x00000000008e7805 */ /* 0x000fe4000001ff00 */
[----:B------:R-:W-:Y:S02]  /*63a0*/  SEL R0, RZ, 0xffffffff, P3 ;  /* 0xffffffffff007807 */ /* 0x000fe40001800000 */
[----:B------:R-:W-:Y:S02]  /*63b0*/  CS2R R140, SRZ ;  /* 0x00000000008c7805 */ /* 0x000fe4000001ff00 */
[----:B------:R-:W-:Y:S02]  /*63c0*/  P2R R172, PR, RZ, 0x40 ;  /* 0x00000040ffac7803 */ /* 0x000fe40000000000 */
[----:B------:R-:W-:Y:S04]  /*63d0*/  @P4 SEL R0, R7, R0, !P2 ;  /* 0x0000000007004207 */ /* 0x000fe80005000000 */
[----:B------:R-:W-:Y:S02]  /*63e0*/  LOP3.LUT R0, R0, 0x1, RZ, 0xc0, !PT ;  /* 0x0000000100007812 */ /* 0x000fe400078ec0ff */
[----:B------:R-:W-:Y:S02]  /*63f0*/  @P6 SHF.L.U32 R2, R168, 0x1f, RZ ;  /* 0x0000001fa8026819 */ /* 0x000fe400000006ff */
[----:B------:R-:W-:Y:S02]  /*6400*/  ISETP.NE.U32.AND P5, PT, R0, 0x1, PT ;  /* 0x000000010000780c */ /* 0x000fe40003fa5070 */
[----:B------:R-:W1:Y:S02]  /*6410*/  @P6 SYNCS.PHASECHK.TRANS64.TRYWAIT P1, [R3+URZ+0x80], R2 ;  /* 0x00008002030065a7 */ /* 0x000e6400080211ff */
[----:B------:R-:W-:Y:S01]  /*6420*/  P2R R194, PR, RZ, 0x20 ;  /* 0x00000020ffc27803 */ /* 0x000fe20000000000 */
[----:B------:R2:W3:Y:S01]  /*6430*/  SYNCS.PHASECHK.TRANS64.TRYWAIT P0, [R164+URZ+0xd0], R5 ;  /* 0x0000d005a40075a7 */ /* 0x0004e200080011ff */
[----:B-1----:R-:W-:Y:S01]  /*6440*/  @P6 SEL R193, RZ, 0x1, !P1 ;  /* 0x00000001ffc16807 */ /* 0x002fe20004800000 */
[----:B--2---:R-:W-:Y:S06]  /*6450*/  @!P6 BRA `(.L_x_109) ;  /* 0x00000000009ce947 */ /* 0x004fec0003800000 */
[----:B------:R-:W-:Y:S01]  /*6460*/  @P5 IMAD R8, R169, 0x2000, R178 ;  /* 0x00002000a9085824 */ /* 0x000fe200078e02b2 */
[----:B------:R-:W1:Y:S01]  /*6470*/  S2R R0, SR_CgaCtaId ;  /* 0x0000000000007919 */ /* 0x000e620000008800 */
[----:B------:R-:W-:Y:S01]  /*6480*/  ISETP.NE.AND P1, PT, R193, RZ, PT ;  /* 0x000000ffc100720c */ /* 0x000fe20003f25270 */
[----:B------:R-:W-:Y:S01]  /*6490*/  BSSY B0, `(.L_x_110) ;  /* 0x0000010000007945 */ /* 0x000fe20003800000 */
[--C-:B------:R-:W-:Y:S01]  /*64a0*/  @P5 IMAD R7, R179, -0x10, R8.reuse ;  /* 0xfffffff0b3075824 */ /* 0x100fe200078e0208 */
[----:B------:R-:W-:Y:S01]  /*64b0*/  CS2R R142, SRZ ;  /* 0x00000000008e7805 */ /* 0x000fe2000001ff00 */
[----:B------:R-:W-:Y:S01]  /*64c0*/  @P5 IMAD R6, R177, -0x10, R8 ;  /* 0xfffffff0b1065824 */ /* 0x000fe200078e0208 */
[----:B------:R-:W-:Y:S01]  /*64d0*/  CS2R R140, SRZ ;  /* 0x00000000008c7805 */ /* 0x000fe2000001ff00 */
[----:B------:R-:W-:Y:S01]  /*64e0*/  @P5 IMAD R4, R176, 0x10, R7 ;  /* 0x00000010b0045824 */ /* 0x000fe200078e0207 */
[----:B------:R-:W-:Y:S02]  /*64f0*/  CS2R R150, SRZ ;  /* 0x0000000000967805 */ /* 0x000fe4000001ff00 */
[----:B------:R-:W-:Y:S02]  /*6500*/  CS2R R148, SRZ ;  /* 0x0000000000947805 */ /* 0x000fe4000001ff00 */
[----:B------:R-:W-:Y:S02]  /*6510*/  CS2R R146, SRZ ;  /* 0x0000000000927805 */ /* 0x000fe4000001ff00 */
[----:B------:R-:W-:Y:S02]  /*6520*/  CS2R R144, SRZ ;  /* 0x0000000000907805 */ /* 0x000fe4000001ff00 */
[----:B------:R-:W-:Y:S02]  /*6530*/  CS2R R154, SRZ ;  /* 0x00000000009a7805 */ /* 0x000fe4000001ff00 */
[----:B------:R-:W-:Y:S01]  /*6540*/  CS2R R152, SRZ ;  /* 0x0000000000987805 */ /* 0x000fe2000001ff00 */
[----:B------:R-:W-:Y:S06]  /*6550*/  @P1 BRA `(.L_x_111) ;  /* 0x00000000000c1947 */ /* 0x000fec0003800000 */
[----:B------:R-:W-:Y:S04]  /*6560*/  SHF.L.U32 R2, R168, 0x1f, RZ ;  /* 0x0000001fa8027819 */ /* 0x000fe800000006ff */
[----:B------:R-:W2:Y:S02]  /*6570*/  SYNCS.PHASECHK.TRANS64.TRYWAIT P1, [R3+URZ+0x80], R2 ;  /* 0x00008002030075a7 */ /* 0x000ea400080211ff */
[----:B--2---:R-:W-:Y:S05]  /*6580*/  @!P1 BRA `(.L_x_112) ;  /* 0x0000003400cc9947 */ /* 0x004fea0003800000 */
.L_x_111:
[----:B------:R-:W-:Y:S05]  /*6590*/  BSYNC B0 ;  /* 0x0000000000007941 */ /* 0x000fea0003800000 */
.L_x_110:
[----:B------:R-:W-:Y:S01]  /*65a0*/  ISETP.NE.AND P1, PT, R194, RZ, PT ;  /* 0x000000ffc200720c */ /* 0x000fe20003f25270 */
[----:B--2---:R-:W-:Y:S02]  /*65b0*/  VIADD R3, R3, 0x90 ;  /* 0x0000009003037836 */ /* 0x004fe40000000000 */
[----:B------:R-:W-:Y:S03]  /*65c0*/  VIADD R169, R169, 0x1 ;  /* 0x00000001a9a97836 */ /* 0x000fe60000000000 */
[----:B-1----:R-:W-:Y:S07]  /*65d0*/  PRMT R0, R0, 0x654, R3 ;  /* 0x0000065400007816 */ /* 0x002fee0000000003 */
[----:B------:R1:W2:Y:S04]  /*65e0*/  @P1 LDS.128 R140, [R8] ;  /* 0x00000000088c1984 */ /* 0x0002a80000000c00 */
[----:B------:R1:W1:Y:S04]  /*65f0*/  @P1 LDS.128 R148, [R6+0x20] ;  /* 0x0000200006941984 */ /* 0x0002680000000c00 */
[----:B------:R1:W1:Y:S04]  /*6600*/  @P1 LDS.128 R144, [R7+0x10] ;  /* 0x0000100007901984 */ /* 0x0002680000000c00 */
[----:B------:R1:W1:Y:S01]  /*6610*/  @P1 LDS.128 R152, [R4+0x10] ;  /* 0x0000100004981984 */ /* 0x0002620000000c00 */
[C---:B------:R-:W-:Y:S01]  /*6620*/  ISETP.NE.AND P1, PT, R169.reuse, 0x2, PT ;  /* 0x00000002a900780c */ /* 0x040fe20003f25270 */
[----:B------:R-:W-:Y:S01]  /*6630*/  @!PT LDS RZ, [RZ] ;  /* 0x00000000fffff984 */ /* 0x000fe20000000800 */
[----:B------:R-:W-:Y:S01]  /*6640*/  @!PT LDS RZ, [RZ] ;  /* 0x00000000fffff984 */ /* 0x000fe20000000800 */
[----:B------:R-:W-:Y:S01]  /*6650*/  @!PT LDS RZ, [RZ] ;  /* 0x00000000fffff984 */ /* 0x000fe20000000800 */
[----:B------:R-:W-:Y:S01]  /*6660*/  @!PT LDS RZ, [RZ] ;  /* 0x00000000fffff984 */ /* 0x000fe20000000800 */
[----:B------:R5:W-:Y:S06]  /*6670*/  MEMBAR.ALL.CTA ;  /* 0x0000000000007992 */ /* 0x000bec0000008000 */
[----:B-----5:R-:W5:Y:S01]  /*6680*/  FENCE.VIEW.ASYNC.S ;  /* 0x00000000000073c6 */ /* 0x020f620000000000 */
[----:B------:R-:W-:Y:S02]  /*6690*/  SEL R3, RZ, 0x1, P1 ;  /* 0x00000001ff037807 */ /* 0x000fe40000800000 */
[----:B------:R-:W-:Y:S02]  /*66a0*/  SEL R169, R169, RZ, P1 ;  /* 0x000000ffa9a97207 */ /* 0x000fe40000800000 */
[----:B------:R-:W-:Y:S01]  /*66b0*/  LOP3.LUT R168, R168, R3, RZ, 0x3c, !PT ;  /* 0x00000003a8a87212 */ /* 0x000fe200078e3cff */
[----:B-----5:R1:W-:Y:S06]  /*66c0*/  SYNCS.ARRIVE.TRANS64.RED.A1T0 RZ, [R0+URZ], RZ ;  /* 0x000000ff00ff79a7 */ /* 0x0203ec00081004ff */
.L_x_109:
[----:B------:R-:W-:Y:S05]  /*66d0*/  BSYNC B1 ;  /* 0x0000000000017941 */ /* 0x000fea0003800000 */
.L_x_108:
[----:B-1----:R-:W-:Y:S04]  /*66e0*/  SHF.R.U32.HI R0, RZ, 0x15, R71 ;  /* 0x00000015ff007819 */ /* 0x002fe80000011647 */
[----:B------:R-:W-:Y:S01]  /*66f0*/  LOP3.LUT P1, RZ, R0, 0x3, R163, 0x48, !PT ;  /* 0x0000000300ff7812 */ /* 0x000fe200078248a3 */
[----:B------:R-:W-:Y:S01]  /*6700*/  @!UPT UIADD3 URZ, UPT, UPT, URZ, URZ, URZ ;  /* 0x000000fffffff290 */ /* 0x000fe2000fffe0ff */
[----:B---3--:R-:W-:Y:S11]  /*6710*/  @P0 BRA `(.L_x_113) ;  /* 0x0000000000080947 */ /* 0x008ff60003800000 */
[----:B------:R-:W1:Y:S02]  /*6720*/  SYNCS.PHASECHK.TRANS64.TRYWAIT P0, [R164+URZ+0xd0], R5 ;  /* 0x0000d005a40075a7 */ /* 0x000e6400080011ff */
[----:B-1----:R-:W-:Y:S05]  /*6730*/  @!P0 BRA `(.L_x_114) ;  /* 0x0000003400748947 */ /* 0x002fea0003800000 */
.L_x_113:
[----:B------:R-:W-:Y:S04]  /*6740*/  BSSY.RECONVERGENT B6, `(.L_x_115) ;  /* 0x0000012000067945 */ /* 0x000fe80003800200 */
[----:B------:R-:W-:Y:S05]  /*6750*/  @!P1 BRA `(.L_x_116) ;  /* 0x0000000000409947 */ /* 0x000fea0003800000 */
[----:B------:R-:W1:Y:S01]  /*6760*/  LDCU.64 UR8, c[0x4][0x70] ;  /* 0x01000e00ff0877ac */ /* 0x000e620008000a00 */
[----:B------:R-:W-:Y:S01]  /*6770*/  MOV R3, 0x0 ;  /* 0x0000000000037802 */ /* 0x000fe20000000f00 */
[----:B------:R-:W-:Y:S02]  /*6780*/  HFMA2 R12, -RZ, RZ, 0, 5.9604644775390625e-08 ;  /* 0x00000001ff0c7431 */ /* 0x000fe400000001ff */
[----:B------:R-:W-:Y:S02]  /*6790*/  IMAD.MOV.U32 R8, RZ, RZ, 0x192 ;  /* 0x00000192ff087424 */ /* 0x000fe400078e00ff */
[----:B------:R-:W-:Y:S01]  /*67a0*/  IMAD.MOV.U32 R13, RZ, RZ, RZ ;  /* 0x000000ffff0d7224 */ /* 0x000fe200078e00ff */
[----:B------:R-:W3:Y:S01]  /*67b0*/  LDCU.64 UR6, c[0x4][0x78] ;  /* 0x01000f00ff0677ac */ /* 0x000ee20008000a00 */
[----:B------:R-:W2:Y:S01]  /*67c0*/  LDC.64 R2, c[0x4][R3] ;  /* 0x0100000003027b82 */ /* 0x000ea20000000a00 */
[----:B------:R-:W5:Y:S01]  /*67d0*/  LDCU.64 UR4, c[0x4][0x10] ;  /* 0x01000200ff0477ac */ /* 0x000f620008000a00 */
[----:B-1----:R-:W-:Y:S01]  /*67e0*/  MOV R5, UR9 ;  /* 0x0000000900057c02 */ /* 0x002fe20008000f00 */
[----:B------:R-:W-:Y:S01]  /*67f0*/  IMAD.U32 R4, RZ, RZ, UR8 ;  /* 0x00000008ff047e24 */ /* 0x000fe2000f8e00ff */
[----:B---3--:R-:W-:Y:S01]  /*6800*/  MOV R7, UR7 ;  /* 0x0000000700077c02 */ /* 0x008fe20008000f00 */
[----:B------:R-:W-:Y:S01]  /*6810*/  IMAD.U32 R6, RZ, RZ, UR6 ;  /* 0x00000006ff067e24 */ /* 0x000fe2000f8e00ff */
[----:B-----5:R-:W-:Y:S01]  /*6820*/  MOV R11, UR5 ;  /* 0x00000005000b7c02 */ /* 0x020fe20008000f00 */
[----:B------:R-:W-:Y:S02]  /*6830*/  IMAD.U32 R10, RZ, RZ, UR4 ;  /* 0x00000004ff0a7e24 */ /* 0x000fe4000f8e00ff */
[----:B------:R-:W-:Y:S07]  /*6840*/  LEPC R20, `(.L_x_116) ;  /* 0x000000001014794e */ /* 0x000fee0000000000 */
[----:B--2-4-:R-:W-:Y:S05]  /*6850*/  CALL.ABS.NOINC R2 ;  /* 0x0000000002007343 */ /* 0x014fea0003c00000 */
.L_x_116:
[----:B------:R-:W-:Y:S05]  /*6860*/  BSYNC.RECONVERGENT B6 ;  /* 0x0000000000067941 */ /* 0x000fea0003800200 */
.L_x_115:
[-C--:B--2---:R-:W-:Y:S01]  /*6870*/  F2FP.F16.E5M2.UNPACK_B R74, R140.reuse ;  /* 0x0000008cff4a723e */ /* 0x084fe200020004ff */
[----:B------:R-:W-:Y:S05]  /*6880*/  WARPSYNC.ALL ;  /* 0x0000000000007948 */ /* 0x000fea0003800000 */
[----:B------:R-:W-:Y:S01]  /*6890*/  R2UR UR4, R71 ;  /* 0x00000000470472ca */ /* 0x000fe200000e0000 */
[--C-:B------:R-:W-:Y:S01]  /*68a0*/  HADD2.F32 R72, -RZ, R74.reuse.H0_H0 ;  /* 0x2000004aff487230 */ /* 0x100fe20000004100 */
[----:B------:R-:W-:Y:S01]  /*68b0*/  F2FP.F16.E5M2.UNPACK_B R76, R140.H1 ;  /* 0x0000008cff4c723e */ /* 0x000fe200030004ff */
[----:B------:R-:W-:Y:S01]  /*68c0*/  HADD2.F32 R75, -RZ, R74.H1_H1 ;  /* 0x3000004aff4b7230 */ /* 0x000fe20000004100 */
[-C--:B------:R-:W-:Y:S01]  /*68d0*/  F2FP.F16.E5M2.UNPACK_B R78, R141.reuse ;  /* 0x0000008dff4e723e */ /* 0x080fe200020004ff */
[----:B------:R-:W-:Y:S01]  /*68e0*/  BSSY.RECONVERGENT B0, `(.L_x_117) ;  /* 0x000011d000007945 */ /* 0x000fe20003800200 */
[----:B------:R-:W-:Y:S01]  /*68f0*/  F2FP.F16.E5M2.UNPACK_B R80, R141.H1 ;  /* 0x0000008dff50723e */ /* 0x000fe200030004ff */
[----:B------:R-:W-:Y:S01]  /*6900*/  HADD2.F32 R74, -RZ, R76.H0_H0 ;  /* 0x2000004cff4a7230 */ /* 0x000fe20000004100 */
[-C--:B------:R-:W-:Y:S01]  /*6910*/  F2FP.F16.E5M2.UNPACK_B R82, R142.reuse ;  /* 0x0000008eff52723e */ /* 0x080fe200020004ff */
[--C-:B------:R-:W-:Y:S01]  /*6920*/  HADD2.F32 R77, -RZ, R78.reuse.H0_H0 ;  /* 0x2000004eff4d7230 */ /* 0x100fe20000004100 */
[----:B------:R-:W-:Y:S01]  /*6930*/  F2FP.F16.E5M2.UNPACK_B R84, R142.H1 ;  /* 0x0000008eff54723e */ /* 0x000fe200030004ff */
[----:B------:R-:W-:Y:S01]  /*6940*/  HADD2.F32 R78, -RZ, R78.H1_H1 ;  /* 0x3000004eff4e7230 */ /* 0x000fe20000004100 */
[-C--:B------:R-:W-:Y:S01]  /*6950*/  F2FP.F16.E5M2.UNPACK_B R86, R143.reuse ;  /* 0x0000008fff56723e */ /* 0x080fe200020004ff */
[----:B-1----:R-:W4:Y:S01]  /*6960*/  LDTM.x64 R4, tmem[UR4] ;  /* 0x00000004000479ee */ /* 0x002f220008340000 */
[----:B------:R-:W-:Y:S01]  /*6970*/  F2FP.F16.E5M2.UNPACK_B R88, R143.H1 ;  /* 0x0000008fff58723e */ /* 0x000fe200030004ff */
[----:B------:R-:W-:Y:S01]  /*6980*/  HADD2.F32 R76, -RZ, R76.H1_H1 ;  /* 0x3000004cff4c7230 */ /* 0x000fe20000004100 */
[-C--:B------:R-:W-:Y:S01]  /*6990*/  F2FP.F16.E5M2.UNPACK_B R90, R144.reuse ;  /* 0x00000090ff5a723e */ /* 0x080fe200020004ff */
[----:B------:R-:W-:Y:S01]  /*69a0*/  HADD2.F32 R79, -RZ, R80.H0_H0 ;  /* 0x20000050ff4f7230 */ /* 0x000fe20000004100 */
[----:B------:R-:W-:Y:S01]  /*69b0*/  F2FP.F16.E5M2.UNPACK_B R92, R144.H1 ;  /* 0x00000090ff5c723e */ /* 0x000fe200030004ff */
[--C-:B------:R-:W-:Y:S01]  /*69c0*/  HADD2.F32 R81, -RZ, R82.reuse.H0_H0 ;  /* 0x20000052ff517230 */ /* 0x100fe20000004100 */
[----:B------:R-:W-:Y:S01]  /*69d0*/  ISETP.NE.AND P6, PT, R172, RZ, PT ;  /* 0x000000ffac00720c */ /* 0x000fe20003fc5270 */
[----:B------:R-:W-:Y:S01]  /*69e0*/  HADD2.F32 R82, -RZ, R82.H1_H1 ;  /* 0x30000052ff527230 */ /* 0x000fe20000004100 */
[----:B------:R-:W-:Y:S01]  /*69f0*/  SHF.L.U32 R195, R167, 0x4, RZ ;  /* 0x00000004a7c37819 */ /* 0x000fe200000006ff */
[--C-:B------:R-:W-:Y:S01]  /*6a00*/  HADD2.F32 R85, -RZ, R86.reuse.H0_H0 ;  /* 0x20000056ff557230 */ /* 0x100fe20000004100 */
[----:B------:R-:W-:Y:S01]  /*6a10*/  SHF.L.U32 R203, R166, 0x4, RZ ;  /* 0x00000004a6cb7819 */ /* 0x000fe200000006ff */
[----:B------:R-:W-:Y:S01]  /*6a20*/  HADD2.F32 R86, -RZ, R86.H1_H1 ;  /* 0x30000056ff567230 */ /* 0x000fe20000004100 */
[C---:B------:R-:W-:Y:S01]  /*6a30*/  IADD3 R182, PT, PT, R178.reuse, R195, RZ ;  /* 0x000000c3b2b67210 */ /* 0x040fe20007ffe0ff */
[--C-:B------:R-:W-:Y:S01]  /*6a40*/  HADD2.F32 R89, -RZ, R90.reuse.H0_H0 ;  /* 0x2000005aff597230 */ /* 0x100fe20000004100 */
[----:B------:R-:W-:Y:S01]  /*6a50*/  IADD3 R192, PT, PT, R178, R203, RZ ;  /* 0x000000cbb2c07210 */ /* 0x000fe20007ffe0ff */
[----:B------:R-:W-:Y:S01]  /*6a60*/  HADD2.F32 R90, -RZ, R90.H1_H1 ;  /* 0x3000005aff5a7230 */ /* 0x000fe20000004100 */
[----:B------:R-:W-:Y:S01]  /*6a70*/  SHF.L.U32 R201, R176, 0x4, RZ ;  /* 0x00000004b0c97819 */ /* 0x000fe200000006ff */
[----:B------:R-:W-:Y:S01]  /*6a80*/  HADD2.F32 R80, -RZ, R80.H1_H1 ;  /* 0x30000050ff507230 */ /* 0x000fe20000004100 */
[----:B------:R-:W-:Y:S01]  /*6a90*/  F2FP.F16.E5M2.UNPACK_B R94, R145 ;  /* 0x00000091ff5e723e */ /* 0x000fe200020004ff */
[--C-:B------:R-:W-:Y:S01]  /*6aa0*/  HADD2.F32 R83, -RZ, R84.reuse.H0_H0 ;  /* 0x20000054ff537230 */ /* 0x100fe20000004100 */
[----:B------:R-:W-:Y:S01]  /*6ab0*/  IADD3 R183, PT, PT, R201, R182, RZ ;  /* 0x000000b6c9b77210 */ /* 0x000fe20007ffe0ff */
[----:B------:R-:W-:Y:S01]  /*6ac0*/  HADD2.F32 R84, -RZ, R84.H1_H1 ;  /* 0x30000054ff547230 */ /* 0x000fe20000004100 */
[----:B------:R-:W-:Y:S01]  /*6ad0*/  F2FP.F16.E5M2.UNPACK_B R98, R146 ;  /* 0x00000092ff62723e */ /* 0x000fe200020004ff */
[C---:B----4-:R-:W-:Y:S01]  /*6ae0*/  FMUL R0, R70.reuse, R4 ;  /* 0x0000000446007220 */ /* 0x050fe20000400000 */
[C---:B------:R-:W-:Y:S01]  /*6af0*/  FMUL R2, R70.reuse, R5 ;  /* 0x0000000546027220 */ /* 0x040fe20000400000 */
[C---:B------:R-:W-:Y:S01]  /*6b00*/  FMUL R4, R70.reuse, R8 ;  /* 0x0000000846047220 */ /* 0x040fe20000400000 */
[C---:B------:R-:W-:Y:S01]  /*6b10*/  FMUL R5, R70.reuse, R9 ;  /* 0x0000000946057220 */ /* 0x040fe20000400000 */
[C---:B------:R-:W-:Y:S01]  /*6b20*/  FFMA R0, R73.reuse, R72, R0 ;  /* 0x0000004849007223 */ /* 0x040fe20000000000 */
[C---:B------:R-:W-:Y:S01]  /*6b30*/  FFMA R2, R73.reuse, R75, R2 ;  /* 0x0000004b49027223 */ /* 0x040fe20000000002 */
[C---:B------:R-:W-:Y:S01]  /*6b40*/  FMUL R8, R70.reuse, R12 ;  /* 0x0000000c46087220 */ /* 0x040fe20000400000 */
[C---:B------:R-:W-:Y:S01]  /*6b50*/  FMUL R9, R70.reuse, R13 ;  /* 0x0000000d46097220 */ /* 0x040fe20000400000 */
[C---:B------:R-:W-:Y:S01]  /*6b60*/  FMUL R12, R70.reuse, R16 ;  /* 0x00000010460c7220 */ /* 0x040fe20000400000 */
[C---:B------:R-:W-:Y:S01]  /*6b70*/  FMUL R13, R70.reuse, R17 ;  /* 0x00000011460d7220 */ /* 0x040fe20000400000 */
[C---:B------:R-:W-:Y:S01]  /*6b80*/  FMUL R16, R70.reuse, R20 ;  /* 0x0000001446107220 */ /* 0x040fe20000400000 */
[C---:B------:R-:W-:Y:S01]  /*6b90*/  FMUL R17, R70.reuse, R21 ;  /* 0x0000001546117220 */ /* 0x040fe20000400000 */
[--C-:B------:R-:W-:Y:S02]  /*6ba0*/  HADD2.F32 R93, -RZ, R94.reuse.H0_H0 ;  /* 0x2000005eff5d7230 */ /* 0x100fe40000004100 */
[C---:B------:R-:W-:Y:S01]  /*6bb0*/  FMUL R20, R70.reuse, R24 ;  /* 0x0000001846147220 */ /* 0x040fe20000400000 */
[----:B------:R-:W-:Y:S02]  /*6bc0*/  HADD2.F32 R94, -RZ, R94.H1_H1 ;  /* 0x3000005eff5e7230 */ /* 0x000fe40000004100 */
[C---:B------:R-:W-:Y:S01]  /*6bd0*/  FMUL R21, R70.reuse, R25 ;  /* 0x0000001946157220 */ /* 0x040fe20000400000 */
[--C-:B------:R-:W-:Y:S02]  /*6be0*/  HADD2.F32 R97, -RZ, R98.reuse.H0_H0 ;  /* 0x20000062ff617230 */ /* 0x100fe40000004100 */
[C---:B------:R-:W-:Y:S01]  /*6bf0*/  FMUL R24, R70.reuse, R28 ;  /* 0x0000001c46187220 */ /* 0x040fe20000400000 */
[----:B------:R-:W-:Y:S02]  /*6c00*/  HADD2.F32 R98, -RZ, R98.H1_H1 ;  /* 0x30000062ff627230 */ /* 0x000fe40000004100 */
[C---:B------:R-:W-:Y:S01]  /*6c10*/  FMUL R25, R70.reuse, R29 ;  /* 0x0000001d46197220 */ /* 0x040fe20000400000 */
[C---:B------:R-:W-:Y:S01]  /*6c20*/  FMUL R28, R70.reuse, R32 ;  /* 0x00000020461c7220 */ /* 0x040fe20000400000 */
[C---:B------:R-:W-:Y:S01]  /*6c30*/  FMUL R29, R70.reuse, R33 ;  /* 0x00000021461d7220 */ /* 0x040fe20000400000 */
[C---:B------:R-:W-:Y:S01]  /*6c40*/  FMUL R32, R70.reuse, R36 ;  /* 0x0000002446207220 */ /* 0x040fe20000400000 */
[----:B------:R-:W-:Y:S01]  /*6c50*/  F2FP.F16.E5M2.UNPACK_B R96, R145.H1 ;  /* 0x00000091ff60723e */ /* 0x000fe200030004ff */
[C---:B------:R-:W-:Y:S01]  /*6c60*/  FMUL R33, R70.reuse, R37 ;  /* 0x0000002546217220 */ /* 0x040fe20000400000 */
[C---:B------:R-:W-:Y:S01]  /*6c70*/  FMUL R36, R70.reuse, R40 ;  /* 0x0000002846247220 */ /* 0x040fe20000400000 */
[----:B------:R-:W-:Y:S01]  /*6c80*/  F2FP.F16.E5M2.UNPACK_B R100, R146.H1 ;  /* 0x00000092ff64723e */ /* 0x000fe200030004ff */
[C---:B------:R-:W-:Y:S01]  /*6c90*/  FMUL R37, R70.reuse, R41 ;  /* 0x0000002946257220 */ /* 0x040fe20000400000 */
[C---:B------:R-:W-:Y:S01]  /*6ca0*/  FMUL R40, R70.reuse, R44 ;  /* 0x0000002c46287220 */ /* 0x040fe20000400000 */
[----:B------:R-:W-:Y:S01]  /*6cb0*/  F2FP.F16.E5M2.UNPACK_B R102, R147 ;  /* 0x00000093ff66723e */ /* 0x000fe200020004ff */
[C---:B------:R-:W-:Y:S01]  /*6cc0*/  FMUL R41, R70.reuse, R45 ;  /* 0x0000002d46297220 */ /* 0x040fe20000400000 */
[C---:B------:R-:W-:Y:S01]  /*6cd0*/  FMUL R44, R70.reuse, R48 ;  /* 0x00000030462c7220 */ /* 0x040fe20000400000 */
[----:B------:R-:W-:Y:S01]  /*6ce0*/  F2FP.F16.E5M2.UNPACK_B R104, R147.H1 ;  /* 0x00000093ff68723e */ /* 0x000fe200030004ff */
[C---:B------:R-:W-:Y:S01]  /*6cf0*/  FMUL R45, R70.reuse, R49 ;  /* 0x00000031462d7220 */ /* 0x040fe20000400000 */
[--C-:B------:R-:W-:Y:S02]  /*6d00*/  HADD2.F32 R101, -RZ, R102.reuse.H0_H0 ;  /* 0x20000066ff657230 */ /* 0x100fe40000004100 */
[C---:B------:R-:W-:Y:S01]  /*6d10*/  FMUL R48, R70.reuse, R52 ;  /* 0x0000003446307220 */ /* 0x040fe20000400000 */
[----:B------:R-:W-:Y:S01]  /*6d20*/  F2FP.F16.E5M2.UNPACK_B R106, R148 ;  /* 0x00000094ff6a723e */ /* 0x000fe200020004ff */
[----:B------:R-:W-:Y:S02]  /*6d30*/  HADD2.F32 R102, -RZ, R102.H1_H1 ;  /* 0x30000066ff667230 */ /* 0x000fe40000004100 */
[C---:B------:R-:W-:Y:S01]  /*6d40*/  FMUL R49, R70.reuse, R53 ;  /* 0x0000003546317220 */ /* 0x040fe20000400000 */
[C---:B------:R-:W-:Y:S01]  /*6d50*/  FMUL R52, R70.reuse, R56 ;  /* 0x0000003846347220 */ /* 0x040fe20000400000 */
[----:B------:R-:W-:Y:S01]  /*6d60*/  F2FP.F16.E5M2.UNPACK_B R108, R148.H1 ;  /* 0x00000094ff6c723e */ /* 0x000fe200030004ff */
[--C-:B------:R-:W-:Y:S02]  /*6d70*/  HADD2.F32 R105, -RZ, R106.reuse.H0_H0 ;  /* 0x2000006aff697230 */ /* 0x100fe40000004100 */
[C---:B------:R-:W-:Y:S01]  /*6d80*/  FMUL R53, R70.reuse, R57 ;  /* 0x0000003946357220 */ /* 0x040fe20000400000 */
[----:B------:R-:W-:Y:S02]  /*6d90*/  HADD2.F32 R106, -RZ, R106.H1_H1 ;  /* 0x3000006aff6a7230 */ /* 0x000fe40000004100 */
        /* <DEDUP_REMOVED lines=11> */
[C---:B------:R-:W-:Y:S01]  /*6e50*/  FFMA R3, R73.reuse, R74, R3 ;  /* 0x0000004a49037223 */ /* 0x040fe20000000003 */
[----:B------:R-:W-:Y:S01]  /*6e60*/  F2FP.F16.E5M2.UNPACK_B R116, R150.H1 ;  /* 0x00000096ff74723e */ /* 0x000fe200030004ff */
[--C-:B------:R-:W-:Y:S02]  /*6e70*/  HADD2.F32 R113, -RZ, R114.reuse.H0_H0 ;  /* 0x20000072ff717230 */ /* 0x100fe40000004100 */
[C---:B------:R-:W-:Y:S01]  /*6e80*/  FFMA R7, R73.reuse, R76, R7 ;  /* 0x0000004c49077223 */ /* 0x040fe20000000007 */
[C---:B------:R-:W-:Y:S01]  /*6e90*/  FFMA R4, R73.reuse, R77, R4 ;  /* 0x0000004d49047223 */ /* 0x040fe20000000004 */
[----:B------:R-:W-:Y:S01]  /*6ea0*/  F2FP.F16.E5M2.UNPACK_B R118, R151 ;  /* 0x00000097ff76723e */ /* 0x000fe200020004ff */
[----:B------:R-:W-:Y:S01]  /*6eb0*/  FFMA R5, R73, R78, R5 ;  /* 0x0000004e49057223 */ /* 0x000fe20000000005 */
[----:B------:R-:W-:Y:S01]  /*6ec0*/  HADD2.F32 R114, -RZ, R114.H1_H1 ;  /* 0x30000072ff727230 */ /* 0x000fe20000004100 */
[----:B------:R-:W-:Y:S01]  /*6ed0*/  F2FP.SATFINITE.E5M2.F32.PACK_AB_MERGE_C R173, R7, R3, RZ ;  /* 0x0000000307ad723e */ /* 0x000fe200048060ff */
[C---:B------:R-:W-:Y:S01]  /*6ee0*/  FMUL R6, R70.reuse, R10 ;  /* 0x0000000a46067220 */ /* 0x040fe20000400000 */
[--C-:B------:R-:W-:Y:S02]  /*6ef0*/  HADD2.F32 R117, -RZ, R118.reuse.H0_H0 ;  /* 0x20000076ff757230 */ /* 0x100fe40000004100 */
[----:B------:R-:W-:Y:S01]  /*6f00*/  FMUL R11, R70, R11 ;  /* 0x0000000b460b7220 */ /* 0x000fe20000400000 */
[----:B------:R-:W-:Y:S01]  /*6f10*/  F2FP.SATFINITE.E5M2.F32.PACK_AB_MERGE_C R172, R2, R0, R173 ;  /* 0x0000000002ac723e */ /* 0x000fe200048060ad */
[C---:B------:R-:W-:Y:S01]  /*6f20*/  FFMA R6, R73.reuse, R79, R6 ;  /* 0x0000004f49067223 */ /* 0x040fe20000000006 */
[----:B------:R-:W-:Y:S02]  /*6f30*/  HADD2.F32 R118, -RZ, R118.H1_H1 ;  /* 0x30000076ff767230 */ /* 0x000fe40000004100 */
[C---:B------:R-:W-:Y:S01]  /*6f40*/  FFMA R11, R73.reuse, R80, R11 ;  /* 0x00000050490b7223 */ /* 0x040fe2000000000b */
[C---:B------:R-:W-:Y:S01]  /*6f50*/  FFMA R8, R73.reuse, R81, R8 ;  /* 0x0000005149087223 */ /* 0x040fe20000000008 */
[----:B------:R-:W-:Y:S01]  /*6f60*/  F2FP.F16.E5M2.UNPACK_B R120, R151.H1 ;  /* 0x00000097ff78723e */ /* 0x000fe200030004ff */
[----:B------:R-:W-:Y:S01]  /*6f70*/  FFMA R9, R73, R82, R9 ;  /* 0x0000005249097223 */ /* 0x000fe20000000009 */
[C---:B------:R-:W-:Y:S01]  /*6f80*/  FMUL R10, R70.reuse, R14 ;  /* 0x0000000e460a7220 */ /* 0x040fe20000400000 */
[----:B------:R-:W-:Y:S01]  /*6f90*/  F2FP.F16.E5M2.UNPACK_B R122, R152 ;  /* 0x00000098ff7a723e */ /* 0x000fe200020004ff */
[C---:B------:R-:W-:Y:S01]  /*6fa0*/  FMUL R15, R70.reuse, R15 ;  /* 0x0000000f460f7220 */ /* 0x040fe20000400000 */
[----:B------:R-:W-:Y:S01]  /*6fb0*/  HADD2.F32 R87, -RZ, R88.H0_H0 ;  /* 0x20000058ff577230 */ /* 0x000fe20000004100 */
[----:B------:R-:W-:Y:S01]  /*6fc0*/  F2FP.SATFINITE.E5M2.F32.PACK_AB_MERGE_C R174, R11, R6, RZ ;  /* 0x000000060bae723e */ /* 0x000fe200048060ff */
[C---:B------:R-:W-:Y:S01]  /*6fd0*/  FFMA R10, R73.reuse, R83, R10 ;  /* 0x00000053490a7223 */ /* 0x040fe2000000000a */
[C---:B------:R-:W-:Y:S01]  /*6fe0*/  FFMA R15, R73.reuse, R84, R15 ;  /* 0x00000054490f7223 */ /* 0x040fe2000000000f */
[C---:B------:R-:W-:Y:S01]  /*6ff0*/  FFMA R12, R73.reuse, R85, R12 ;  /* 0x00000055490c7223 */ /* 0x040fe2000000000c */
[----:B------:R-:W-:Y:S01]  /*7000*/  F2FP.F16.E5M2.UNPACK_B R124, R152.H1 ;  /* 0x00000098ff7c723e */ /* 0x000fe200030004ff */
[----:B------:R-:W-:Y:S01]  /*7010*/  FFMA R13, R73, R86, R13 ;  /* 0x00000056490d7223 */ /* 0x000fe2000000000d */
[----:B------:R-:W-:Y:S01]  /*7020*/  F2FP.SATFINITE.E5M2.F32.PACK_AB_MERGE_C R173, R5, R4, R174 ;  /* 0x0000000405ad723e */ /* 0x000fe200048060ae */
[--C-:B------:R-:W-:Y:S01]  /*7030*/  HADD2.F32 R121, -RZ, R122.reuse.H0_H0 ;  /* 0x2000007aff797230 */ /* 0x100fe20000004100 */
[----:B------:R-:W-:Y:S01]  /*7040*/  F2FP.SATFINITE.E5M2.F32.PACK_AB_MERGE_C R174, R15, R10, RZ ;  /* 0x0000000a0fae723e */ /* 0x000fe200048060ff */
[----:B------:R-:W-:Y:S02]  /*7050*/  HADD2.F32 R122, -RZ, R122.H1_H1 ;  /* 0x3000007aff7a7230 */ /* 0x000fe40000004100 */
[C---:B------:R-:W-:Y:S01]  /*7060*/  FMUL R14, R70.reuse, R18 ;  /* 0x00000012460e7220 */ /* 0x040fe20000400000 */
[----:B------:R-:W-:Y:S01]  /*7070*/  HADD2.F32 R88, -RZ, R88.H1_H1 ;  /* 0x30000058ff587230 */ /* 0x000fe20000004100 */
[----:B------:R-:W-:Y:S01]  /*7080*/  F2FP.SATFINITE.E5M2.F32.PACK_AB_MERGE_C R174, R9, R8, R174 ;  /* 0x0000000809ae723e */ /* 0x000fe200048060ae */
[C---:B------:R-:W-:Y:S01]  /*7090*/  FMUL R19, R70.reuse, R19 ;  /* 0x0000001346137220 */ /* 0x040fe20000400000 */
[--C-:B------:R-:W-:Y:S02]  /*70a0*/  HADD2.F32 R91, -RZ, R92.reuse.H0_H0 ;  /* 0x2000005cff5b7230 */ /* 0x100fe40000004100 */
[C---:B------:R-:W-:Y:S01]  /*70b0*/  FFMA R14, R73.reuse, R87, R14 ;  /* 0x00000057490e7223 */ /* 0x040fe2000000000e */
[----:B------:R-:W-:Y:S02]  /*70c0*/  HADD2.F32 R92, -RZ, R92.H1_H1 ;  /* 0x3000005cff5c7230 */ /* 0x000fe40000004100 */
[C---:B------:R-:W-:Y:S01]  /*70d0*/  FFMA R19, R73.reuse, R88, R19 ;  /* 0x0000005849137223 */ /* 0x040fe20000000013 */
[C---:B------:R-:W-:Y:S01]  /*70e0*/  FFMA R16, R73.reuse, R89, R16 ;  /* 0x0000005949107223 */ /* 0x040fe20000000010 */
        /* <DEDUP_REMOVED lines=17> */
[----:B------:R1:W-:Y:S01]  /*7200*/  STS.128 [R137+UR44+0x4200], R172 ;  /* 0x004200ac89007988 */ /* 0x0003e20008000c2c */
[----:B------:R-:W-:Y:S01]  /*7210*/  F2FP.SATFINITE.E5M2.F32.PACK_AB_MERGE_C R184, R17, R16, R184 ;  /* 0x0000001011b8723e */ /* 0x000fe200048060b8 */
[C---:B------:R-:W-:Y:S01]  /*7220*/  FFMA R22, R73.reuse, R95, R22 ;  /* 0x0000005f49167223 */ /* 0x040fe20000000016 */
[C---:B------:R-:W-:Y:S01]  /*7230*/  FMUL R27, R70.reuse, R27 ;  /* 0x0000001b461b7220 */ /* 0x040fe20000400000 */
[--C-:B------:R-:W-:Y:S02]  /*7240*/  HADD2.F32 R99, -RZ, R100.reuse.H0_H0 ;  /* 0x20000064ff637230 */ /* 0x100fe40000004100 */
[C---:B------:R-:W-:Y:S01]  /*7250*/  FMUL R26, R70.reuse, R30 ;  /* 0x0000001e461a7220 */ /* 0x040fe20000400000 */
[----:B------:R-:W-:Y:S02]  /*7260*/  HADD2.F32 R100, -RZ, R100.H1_H1 ;  /* 0x30000064ff647230 */ /* 0x000fe40000004100 */
[C---:B------:R-:W-:Y:S01]  /*7270*/  FFMA R27, R73.reuse, R96, R27 ;  /* 0x00000060491b7223 */ /* 0x040fe2000000001b */
[C---:B------:R-:W-:Y:S01]  /*7280*/  FFMA R24, R73.reuse, R97, R24 ;  /* 0x0000006149187223 */ /* 0x040fe20000000018 */
[C---:B------:R-:W-:Y:S01]  /*7290*/  FFMA R25, R73.reuse, R98, R25 ;  /* 0x0000006249197223 */ /* 0x040fe20000000019 */
[----:B------:R-:W-:Y:S01]  /*72a0*/  F2FP.F16.E5M2.UNPACK_B R130, R154 ;  /* 0x0000009aff82723e */ /* 0x000fe200020004ff */
[----:B------:R-:W-:Y:S01]  /*72b0*/  FFMA R26, R73, R99, R26 ;  /* 0x00000063491a7223 */ /* 0x000fe2000000001a */
[----:B------:R-:W-:Y:S01]  /*72c0*/  F2FP.SATFINITE.E5M2.F32.PACK_AB_MERGE_C R185, R27, R22, RZ ;  /* 0x000000161bb9723e */ /* 0x000fe200048060ff */
[C---:B------:R-:W-:Y:S01]  /*72d0*/  FMUL R31, R70.reuse, R31 ;  /* 0x0000001f461f7220 */ /* 0x040fe20000400000 */
[--C-:B------:R-:W-:Y:S02]  /*72e0*/  HADD2.F32 R103, -RZ, R104.reuse.H0_H0 ;  /* 0x20000068ff677230 */ /* 0x100fe40000004100 */
[C---:B------:R-:W-:Y:S01]  /*72f0*/  FMUL R30, R70.reuse, R34 ;  /* 0x00000022461e7220 */ /* 0x040fe20000400000 */
[----:B------:R-:W-:Y:S01]  /*7300*/  HADD2.F32 R104, -RZ, R104.H1_H1 ;  /* 0x30000068ff687230 */ /* 0x000fe20000004100 */
[----:B------:R-:W-:Y:S01]  /*7310*/  F2FP.SATFINITE.E5M2.F32.PACK_AB_MERGE_C R185, R21, R20, R185 ;  /* 0x0000001415b9723e */ /* 0x000fe200048060b9 */
[C---:B------:R-:W-:Y:S01]  /*7320*/  FFMA R31, R73.reuse, R100, R31 ;  /* 0x00000064491f7223 */ /* 0x040fe2000000001f */
[C---:B------:R-:W-:Y:S01]  /*7330*/  FFMA R28, R73.reuse, R101, R28 ;  /* 0x00000065491c7223 */ /* 0x040fe2000000001c */
[C---:B------:R-:W-:Y:S01]  /*7340*/  FFMA R29, R73.reuse, R102, R29 ;  /* 0x00000066491d7223 */ /* 0x040fe2000000001d */
[----:B------:R-:W-:Y:S01]  /*7350*/  F2FP.F16.E5M2.UNPACK_B R132, R154.H1 ;  /* 0x0000009aff84723e */ /* 0x000fe200030004ff */
[----:B------:R-:W-:Y:S01]  /*7360*/  FFMA R30, R73, R103, R30 ;  /* 0x00000067491e7223 */ /* 0x000fe2000000001e */
[----:B------:R-:W-:Y:S01]  /*7370*/  F2FP.SATFINITE.E5M2.F32.PACK_AB_MERGE_C R186, R31, R26, RZ ;  /* 0x0000001a1fba723e */ /* 0x000fe200048060ff */
[----:B------:R-:W-:Y:S02]  /*7380*/  HADD2.F32 R129, -RZ, R130.H0_H0 ;  /* 0x20000082ff817230 */ /* 0x000fe40000004100 */
[C---:B------:R-:W-:Y:S01]  /*7390*/  FMUL R35, R70.reuse, R35 ;  /* 0x0000002346237220 */ /* 0x040fe20000400000 */
[----:B------:R-:W-:Y:S01]  /*73a0*/  HADD2.F32 R107, -RZ, R108.H0_H0 ;  /* 0x2000006cff6b7230 */ /* 0x000fe20000004100 */
[----:B------:R-:W-:Y:S01]  /*73b0*/  F2FP.SATFINITE.E5M2.F32.PACK_AB_MERGE_C R186, R25, R24, R186 ;  /* 0x0000001819ba723e */ /* 0x000fe200048060ba */
[----:B------:R-:W-:Y:S02]  /*73c0*/  HADD2.F32 R130, -RZ, R130.H1_H1 ;  /* 0x30000082ff827230 */ /* 0x000fe40000004100 */
[C---:B------:R-:W-:Y:S01]  /*73d0*/  FFMA R35, R73.reuse, R104, R35 ;  /* 0x0000006849237223 */ /* 0x040fe20000000023 */
[C---:B------:R-:W-:Y:S01]  /*73e0*/  FFMA R32, R73.reuse, R105, R32 ;  /* 0x0000006949207223 */ /* 0x040fe20000000020 */
[----:B------:R-:W-:Y:S01]  /*73f0*/  FFMA R33, R73, R106, R33 ;  /* 0x0000006a49217223 */ /* 0x000fe20000000021 */
[----:B------:R-:W-:Y:S02]  /*7400*/  HADD2.F32 R108, -RZ, R108.H1_H1 ;  /* 0x3000006cff6c7230 */ /* 0x000fe40000004100 */
        /* <DEDUP_REMOVED lines=16> */
[----:B------:R1:W-:Y:S01]  /*7510*/  STS.128 [R182+0x4010], R184 ;  /* 0x004010b8b6007388 */ /* 0x0003e20000000c00 */
        /* <DEDUP_REMOVED lines=8> */
[----:B------:R-:W-:Y:S01]  /*75a0*/  FFMA R41, R73, R114, R41 ;  /* 0x0000007249297223 */ /* 0x000fe20000000029 */
[----:B------:R-:W-:Y:S01]  /*75b0*/  ISETP.NE.AND P0, PT, R181, RZ, PT ;  /* 0x000000ffb500720c */ /* 0x000fe20003f05270 */
        /* <DEDUP_REMOVED lines=10> */
[C---:B------:R-:W-:Y:S01]  /*7660*/  FMUL R51, R70.reuse, R51 ;  /* 0x0000003346337220 */ /* 0x040fe20000400000 */
[--C-:B------:R-:W-:Y:S02]  /*7670*/  HADD2.F32 R123, -RZ, R124.reuse.H0_H0 ;  /* 0x2000007cff7b7230 */ /* 0x100fe40000004100 */
[C---:B------:R-:W-:Y:S01]  /*7680*/  FFMA R46, R73.reuse, R119, R46 ;  /* 0x00000077492e7223 */ /* 0x040fe2000000002e */
[----:B------:R-:W-:Y:S02]  /*7690*/  HADD2.F32 R124, -RZ, R124.H1_H1 ;  /* 0x3000007cff7c7230 */ /* 0x000fe40000004100 */
[C---:B------:R-:W-:Y:S01]  /*76a0*/  FMUL R50, R70.reuse, R54 ;  /* 0x0000003646327220 */ /* 0x040fe20000400000 */
[C---:B------:R-:W-:Y:S01]  /*76b0*/  FFMA R51, R73.reuse, R120, R51 ;  /* 0x0000007849337223 */ /* 0x040fe20000000033 */
[C---:B------:R-:W-:Y:S01]  /*76c0*/  FMUL R55, R70.reuse, R55 ;  /* 0x0000003746377220 */ /* 0x040fe20000400000 */
[C---:B------:R-:W-:Y:S01]  /*76d0*/  FFMA R48, R73.reuse, R121, R48 ;  /* 0x0000007949307223 */ /* 0x040fe20000000030 */
[C---:B------:R-:W-:Y:S01]  /*76e0*/  FFMA R49, R73.reuse, R122, R49 ;  /* 0x0000007a49317223 */ /* 0x040fe20000000031 */
        /* <DEDUP_REMOVED lines=20> */
[----:B------:R-:W-:Y:S01]  /*7830*/  FFMA R63, R73, R132, R63 ;  /* 0x00000084493f7223 */ /* 0x000fe2000000003f */
[----:B------:R-:W-:Y:S01]  /*7840*/  FMUL R67, R70, R67 ;  /* 0x0000004346437220 */ /* 0x000fe20000400000 */
[----:B------:R-:W-:Y:S01]  /*7850*/  F2FP.SATFINITE.E5M2.F32.PACK_AB_MERGE_C R190, R47, R42, RZ ;  /* 0x0000002a2fbe723e */ /* 0x000fe200048060ff */
[----:B------:R-:W-:Y:S01]  /*7860*/  FFMA R60, R73, R133, R60 ;  /* 0x00000085493c7223 */ /* 0x000fe2000000003c */
[----:B------:R-:W-:Y:S01]  /*7870*/  F2FP.SATFINITE.E5M2.F32.PACK_AB_MERGE_C R191, R51, R46, RZ ;  /* 0x0000002e33bf723e */ /* 0x000fe200048060ff */
[C---:B------:R-:W-:Y:S01]  /*7880*/  FFMA R61, R73.reuse, R134, R61 ;  /* 0x00000086493d7223 */ /* 0x040fe2000000003d */
[C---:B------:R-:W-:Y:S01]  /*7890*/  FFMA R62, R73.reuse, R135, R62 ;  /* 0x00000087493e7223 */ /* 0x040fe2000000003e */
[----:B------:R-:W-:Y:S01]  /*78a0*/  FFMA R67, R73, R136, R67 ;  /* 0x0000008849437223 */ /* 0x000fe20000000043 */
[----:B------:R-:W-:Y:S02]  /*78b0*/  F2FP.SATFINITE.E5M2.F32.PACK_AB_MERGE_C R190, R41, R40, R190 ;  /* 0x0000002829be723e */ /* 0x000fe400048060be */
[----:B------:R-:W-:Y:S02]  /*78c0*/  F2FP.SATFINITE.E5M2.F32.PACK_AB_MERGE_C R191, R45, R44, R191 ;  /* 0x0000002c2dbf723e */ /* 0x000fe400048060bf */
[----:B------:R-:W-:Y:S02]  /*78d0*/  F2FP.SATFINITE.E5M2.F32.PACK_AB_MERGE_C R196, R55, R50, RZ ;  /* 0x0000003237c4723e */ /* 0x000fe400048060ff */
[----:B------:R-:W-:Y:S01]  /*78e0*/  F2FP.SATFINITE.E5M2.F32.PACK_AB_MERGE_C R197, R59, R54, RZ ;  /* 0x000000363bc5723e */ /* 0x000fe200048060ff */
[----:B------:R1:W-:Y:S01]  /*78f0*/  STS.128 [R192+0x4020], R188 ;  /* 0x004020bcc0007388 */ /* 0x0003e20000000c00 */
[----:B------:R-:W-:Y:S02]  /*7900*/  F2FP.SATFINITE.E5M2.F32.PACK_AB_MERGE_C R198, R63, R58, RZ ;  /* 0x0000003a3fc6723e */ /* 0x000fe400048060ff */
[----:B------:R-:W-:Y:S02]  /*7910*/  F2FP.SATFINITE.E5M2.F32.PACK_AB_MERGE_C R199, R67, R62, RZ ;  /* 0x0000003e43c7723e */ /* 0x000fe400048060ff */
[----:B------:R-:W-:Y:S02]  /*7920*/  F2FP.SATFINITE.E5M2.F32.PACK_AB_MERGE_C R196, R49, R48, R196 ;  /* 0x0000003031c4723e */ /* 0x000fe400048060c4 */
[----:B------:R-:W-:Y:S02]  /*7930*/  F2FP.SATFINITE.E5M2.F32.PACK_AB_MERGE_C R197, R53, R52, R197 ;  /* 0x0000003435c5723e */ /* 0x000fe400048060c5 */
[----:B------:R-:W-:Y:S02]  /*7940*/  F2FP.SATFINITE.E5M2.F32.PACK_AB_MERGE_C R198, R57, R56, R198 ;  /* 0x0000003839c6723e */ /* 0x000fe400048060c6 */
[----:B------:R-:W-:Y:S02]  /*7950*/  F2FP.SATFINITE.E5M2.F32.PACK_AB_MERGE_C R199, R61, R60, R199 ;  /* 0x0000003c3dc7723e */ /* 0x000fe400048060c7 */
[----:B------:R-:W-:Y:S02]  /*7960*/  LEA R200, R169, UR44, 0x3 ;  /* 0x0000002ca9c87c11 */ /* 0x000fe4000f8e18ff */
[----:B------:R-:W-:Y:S01]  /*7970*/  @P6 SHF.L.U32 R205, R168, 0x1f, RZ ;  /* 0x0000001fa8cd6819 */ /* 0x000fe200000006ff */
[----:B------:R1:W-:Y:S01]  /*7980*/  STS.128 [R183+0x4010], R196 ;  /* 0x004010c4b7007388 */ /* 0x0003e20000000c00 */
[----:B------:R-:W-:Y:S01]  /*7990*/  @!PT LDS RZ, [RZ] ;  /* 0x00000000fffff984 */ /* 0x000fe20000000800 */
[----:B------:R-:W-:Y:S01]  /*79a0*/  @!PT LDS RZ, [RZ] ;  /* 0x00000000fffff984 */ /* 0x000fe20000000800 */
[----:B------:R-:W-:Y:S01]  /*79b0*/  @!PT LDS RZ, [RZ] ;  /* 0x00000000fffff984 */ /* 0x000fe20000000800 */
[----:B------:R-:W-:Y:S01]  /*79c0*/  @!PT LDS RZ, [RZ] ;  /* 0x00000000fffff984 */ /* 0x000fe20000000800 */
[----:B------:R2:W-:Y:S07]  /*79d0*/  MEMBAR.ALL.CTA ;  /* 0x0000000000007992 */ /* 0x0005ee0000008000 */
[----:B--2---:R-:W2:Y:S02]  /*79e0*/  FENCE.VIEW.ASYNC.S ;  /* 0x00000000000073c6 */ /* 0x004ea40000000000 */
[----:B--2---:R-:W-:Y:S06]  /*79f0*/  BAR.SYNC.DEFER_BLOCKING 0x1, 0x80 ;  /* 0x0042000000007b1d */ /* 0x004fec0000010000 */
[----:B------:R-:W-:Y:S05]  /*7a00*/  @P0 BRA `(.L_x_118) ;  /* 0x0000000000280947 */ /* 0x000fea0003800000 */
[----:B------:R-:W-:Y:S01]  /*7a10*/  UIADD3 UR4, UPT, UPT, UR44, 0x4200, URZ ;  /* 0x000042002c047890 */ /* 0x000fe2000fffe0ff */
[----:B------:R-:W-:Y:S05]  /*7a20*/  UMOV UR51, UR36 ;  /* 0x0000002400337c82 */ /* 0x000fea0008000000 */
[----:B------:R-:W-:Y:S01]  /*7a30*/  MOV R180, UR4 ;  /* 0x0000000400b47c02 */ /* 0x000fe20008000f00 */
[----:B------:R-:W-:Y:S03]  /*7a40*/  UIADD3 UR4, UP0, UPT, UR62, 0x680, URZ ;  /* 0x000006803e047890 */ /* 0x000fe6000ff1e0ff */
[----:B------:R-:W-:Y:S01]  /*7a50*/  R2UR UR48, R180 ;  /* 0x00000000b43072ca */ /* 0x000fe200000e0000 */
[----:B------:R-:W-:Y:S11]  /*7a60*/  UIADD3.X UR5, UPT, UPT, URZ, UR63, URZ, UP0, !UPT ;  /* 0x0000003fff057290 */ /* 0x000ff600087fe4ff */
[----:B------:R-:W-:Y:S01]  /*7a70*/  @!UPT UIADD3 URZ, UPT, UPT, URZ, URZ, URZ ;  /* 0x000000fffffff290 */ /* 0x000fe2000fffe0ff */
[----:B------:R2:W-:Y:S01]  /*7a80*/  UTMASTG.3D [UR48], [UR4] ;  /* 0x00000030040073b5 */ /* 0x0005e20008010000 */
[----:B------:R0:W-:Y:S01]  /*7a90*/  UTMACMDFLUSH ;  /* 0x00000000000079b7 */ /* 0x0001e20000000000 */
[----:B--2---:R-:W-:Y:S04]  /*7aa0*/  DEPBAR.LE SB0, 0x1 ;  /* 0x000080400000791a */ /* 0x004fe80000000000 */
.L_x_118:
[----:B------:R-:W-:Y:S05]  /*7ab0*/  BSYNC.RECONVERGENT B0 ;  /* 0x0000000000007941 */ /* 0x000fea0003800200 */
.L_x_117:
[----:B------:R-:W-:Y:S06]  /*7ac0*/  BAR.SYNC.DEFER_BLOCKING 0x1, 0x80 ;  /* 0x0042000000007b1d */ /* 0x000fec0000010000 */
[----:B------:R-:W2:Y:S01]  /*7ad0*/  @P6 SYNCS.PHASECHK.TRANS64.TRYWAIT P0, [R200+URZ+0x80], R205 ;  /* 0x000080cdc80065a7 */ /* 0x000ea200080011ff */
[----:B------:R-:W-:Y:S01]  /*7ae0*/  BSSY B1, `(.L_x_119) ;  /* 0x0000023000017945 */ /* 0x000fe20003800000 */
[----:B--2---:R-:W-:Y:S03]  /*7af0*/  @P6 SEL R193, RZ, 0x1, !P0 ;  /* 0x00000001ffc16807 */ /* 0x004fe60004000000 */
[----:B------:R-:W-:Y:S05]  /*7b00*/  @!P6 BRA `(.L_x_120) ;  /* 0x000000000080e947 */ /* 0x000fea0003800000 */
[----:B------:R-:W-:Y:S01]  /*7b10*/  ISETP.NE.AND P1, PT, R194, RZ, PT ;  /* 0x000000ffc200720c */ /* 0x000fe20003f25270 */
[----:B------:R-:W2:Y:S01]  /*7b20*/  S2R R0, SR_CgaCtaId ;  /* 0x0000000000007919 */ /* 0x000ea20000008800 */
[----:B------:R-:W-:Y:S01]  /*7b30*/  ISETP.NE.AND P0, PT, R193, RZ, PT ;  /* 0x000000ffc100720c */ /* 0x000fe20003f05270 */
[----:B------:R-:W-:Y:S10]  /*7b40*/  BSSY B0, `(.L_x_121) ;  /* 0x0000009000007945 */ /* 0x000ff40003800000 */
[----:B------:R-:W-:Y:S04]  /*7b50*/  @P1 IMAD R2, R169, 0x2000, R178 ;  /* 0x00002000a9021824 */ /* 0x000fe800078e02b2 */
[C---:B------:R-:W-:Y:S01]  /*7b60*/  @P1 IMAD.IADD R4, R2.reuse, 0x1, R195 ;  /* 0x0000000102041824 */ /* 0x040fe200078e02c3 */
[----:B------:R-:W-:Y:S03]  /*7b70*/  @P1 IADD3 R203, PT, PT, R2, R203, RZ ;  /* 0x000000cb02cb1210 */ /* 0x000fe60007ffe0ff */
[----:B------:R-:W-:Y:S01]  /*7b80*/  @P1 IMAD.IADD R201, R201, 0x1, R4 ;  /* 0x00000001c9c91824 */ /* 0x000fe200078e0204 */
[----:B------:R-:W-:Y:S06]  /*7b90*/  @P0 BRA `(.L_x_122) ;  /* 0x00000000000c0947 */ /* 0x000fec0003800000 */
[----:B------:R-:W-:Y:S04]  /*7ba0*/  SHF.L.U32 R3, R168, 0x1f, RZ ;  /* 0x0000001fa8037819 */ /* 0x000fe800000006ff */
[----:B------:R-:W3:Y:S02]  /*7bb0*/  SYNCS.PHASECHK.TRANS64.TRYWAIT P0, [R200+URZ+0x80], R3 ;  /* 0x00008003c80075a7 */ /* 0x000ee400080011ff */
[----:B---3--:R-:W-:Y:S05]  /*7bc0*/  @!P0 BRA `(.L_x_123) ;  /* 0x0000002000648947 */ /* 0x008fea0003800000 */
.L_x_122:
[----:B------:R-:W-:Y:S05]  /*7bd0*/  BSYNC B0 ;  /* 0x0000000000007941 */ /* 0x000fea0003800000 */
.L_x_121:
[----:B------:R-:W-:Y:S01]  /*7be0*/  ISETP.NE.AND P0, PT, R194, RZ, PT ;  /* 0x000000ffc200720c */ /* 0x000fe20003f05270 */
[----:B---3--:R-:W-:Y:S02]  /*7bf0*/  VIADD R3, R200, 0x90 ;  /* 0x00000090c8037836 */ /* 0x008fe40000000000 */
[----:B------:R-:W-:Y:S03]  /*7c00*/  VIADD R169, R169, 0x1 ;  /* 0x00000001a9a97836 */ /* 0x000fe60000000000 */
[----:B--2---:R-:W-:Y:S07]  /*7c10*/  PRMT R0, R0, 0x654, R3 ;  /* 0x0000065400007816 */ /* 0x004fee0000000003 */
[----:B------:R2:W3:Y:S04]  /*7c20*/  @P0 LDS.128 R140, [R2] ;  /* 0x00000000028c0984 */ /* 0x0004e80000000c00 */
[----:B------:R2:W4:Y:S04]  /*7c30*/  @P0 LDS.128 R144, [R4+0x10] ;  /* 0x0000100004900984 */ /* 0x0005280000000c00 */
        /* <DEDUP_REMOVED lines=13> */
.L_x_120:
[----:B------:R-:W-:Y:S05]  /*7d10*/  BSYNC B1 ;  /* 0x0000000000017941 */ /* 0x000fea0003800000 */
.L_x_119:
[----:B--2---:R-:W-:Y:S05]  /*7d20*/  VIADD R0, R71, 0x40 ;  /* 0x0000004047007836 */ /* 0x004fea0000000000 */
[----:B------:R-:W-:Y:S04]  /*7d30*/  SHF.R.U32.HI R0, RZ, 0x15, R0 ;  /* 0x00000015ff007819 */ /* 0x000fe80000011600 */
[----:B------:R-:W-:Y:S11]  /*7d40*/  LOP3.LUT P0, RZ, R0, 0x3, R163, 0x48, !PT ;  /* 0x0000000300ff7812 */ /* 0x000ff600078048a3 */
[----:B------:R-:W-:Y:S02]  /*7d50*/  @!UPT UIADD3 URZ, UPT, UPT, URZ, URZ, URZ ;  /* 0x000000fffffff290 */ /* 0x000fe4000fffe0ff */
[----:B------:R-:W-:Y:S05]  /*7d60*/  @!P0 BRA `(.L_x_124) ;  /* 0x0000000000408947 */ /* 0x000fea0003800000 */
[----:B------:R-:W2:Y:S01]  /*7d70*/  LDCU.64 UR8, c[0x4][0x70] ;  /* 0x01000e00ff0877ac */ /* 0x000ea20008000a00 */
[----:B------:R-:W-:Y:S01]  /*7d80*/  MOV R3, 0x0 ;  /* 0x0000000000037802 */ /* 0x000fe20000000f00 */
[----:B------:R-:W-:Y:S02]  /*7d90*/  HFMA2 R12, -RZ, RZ, 0, 5.9604644775390625e-08 ;  /* 0x00000001ff0c7431 */ /* 0x000fe400000001ff */
[----:B------:R-:W-:Y:S02]  /*7da0*/  IMAD.MOV.U32 R8, RZ, RZ, 0x192 ;  /* 0x00000192ff087424 */ /* 0x000fe400078e00ff */
[----:B------:R-:W-:Y:S01]  /*7db0*/  IMAD.MOV.U32 R13, RZ, RZ, RZ ;  /* 0x000000ffff0d7224 */ /* 0x000fe200078e00ff */
[----:B------:R-:W5:Y:S01]  /*7dc0*/  LDCU.64 UR6, c[0x4][0x78] ;  /* 0x01000f00ff0677ac */ /* 0x000f620008000a00 */
[----:B------:R-:W1:Y:S01]  /*7dd0*/  LDC.64 R2, c[0x4][R3] ;  /* 0x0100000003027b82 */ /* 0x000e620000000a00 */
[----:B------:R-:W3:Y:S01]  /*7de0*/  LDCU.64 UR4, c[0x4][0x10] ;  /* 0x01000200ff0477ac */ /* 0x000ee20008000a00 */
[----:B--2---:R-:W-:Y:S01]  /*7df0*/  MOV R5, UR9 ;  /* 0x0000000900057c02 */ /* 0x004fe20008000f00 */
[----:B------:R-:W-:Y:S01]  /*7e00*/  IMAD.U32 R4, RZ, RZ, UR8 ;  /* 0x00000008ff047e24 */ /* 0x000fe2000f8e00ff */
[----:B-----5:R-:W-:Y:S01]  /*7e10*/  MOV R7, UR7 ;  /* 0x0000000700077c02 */ /* 0x020fe20008000f00 */
[----:B------:R-:W-:Y:S01]  /*7e20*/  IMAD.U32 R6, RZ, RZ, UR6 ;  /* 0x00000006ff067e24 */ /* 0x000fe2000f8e00ff */
[----:B---3--:R-:W-:Y:S01]  /*7e30*/  MOV R11, UR5 ;  /* 0x00000005000b7c02 */ /* 0x008fe20008000f00 */
[----:B------:R-:W-:Y:S02]  /*7e40*/  IMAD.U32 R10, RZ, RZ, UR4 ;  /* 0x00000004ff0a7e24 */ /* 0x000fe4000f8e00ff */
[----:B------:R-:W-:Y:S07]  /*7e50*/  LEPC R20, `(.L_x_124) ;  /* 0x000000001014794e */ /* 0x000fee0000000000 */
[----:B-1--4-:R-:W-:Y:S05]  /*7e60*/  CALL.ABS.NOINC R2 ;  /* 0x0000000002007343 */ /* 0x012fea0003c00000 */
.L_x_124:
[----:B------:R-:W-:Y:S01]  /*7e70*/  ISETP.NE.AND P0, PT, R181, RZ, PT ;  /* 0x000000ffb500720c */ /* 0x000fe20003f05270 */
[----:B------:R-:W-:Y:S05]  /*7e80*/  WARPSYNC.ALL ;  /* 0x0000000000007948 */ /* 0x000fea0003800000 */
[----:B------:R-:W-:Y:S01]  /*7e90*/  R2UR UR4, R71 ;  /* 0x00000000470472ca */ /* 0x000fe200000e0000 */
[----:B------:R-:W-:Y:S01]  /*7ea0*/  BSSY.RECONVERGENT B0, `(.L_x_125) ;  /* 0x000011c000007945 */ /* 0x000fe20003800200 */
[----:B---3--:R-:W-:Y:S02]  /*7eb0*/  F2FP.F16.E5M2.UNPACK_B R11, R141 ;  /* 0x0000008dff0b723e */ /* 0x008fe400020004ff */
[----:B------:R-:W-:Y:S02]  /*7ec0*/  F2FP.F16.E5M2.UNPACK_B R10, R142 ;  /* 0x0000008eff0a723e */ /* 0x000fe400020004ff */
[----:B------:R-:W-:Y:S01]  /*7ed0*/  F2FP.F16.E5M2.UNPACK_B R9, R143 ;  /* 0x0000008fff09723e */ /* 0x000fe200020004ff */
[--C-:B------:R-:W-:Y:S01]  /*7ee0*/  HADD2.F32 R74, -RZ, R11.reuse.H0_H0 ;  /* 0x2000000bff4a7230 */ /* 0x100fe20000004100 */
[----:B----4-:R-:W-:Y:S01]  /*7ef0*/  F2FP.F16.E5M2.UNPACK_B R8, R144 ;  /* 0x00000090ff08723e */ /* 0x010fe200020004ff */
[----:B------:R-:W-:Y:S01]  /*7f00*/  HADD2.F32 R76, -RZ, R11.H1_H1 ;  /* 0x3000000bff4c7230 */ /* 0x000fe20000004100 */
[----:B------:R-:W-:Y:S01]  /*7f10*/  F2FP.F16.E5M2.UNPACK_B R7, R145 ;  /* 0x00000091ff07723e */ /* 0x000fe200020004ff */
[--C-:B------:R-:W-:Y:S01]  /*7f20*/  HADD2.F32 R77, -RZ, R10.reuse.H0_H0 ;  /* 0x2000000aff4d7230 */ /* 0x100fe20000004100 */
[----:B------:R-:W-:Y:S01]  /*7f30*/  F2FP.F16.E5M2.UNPACK_B R6, R146 ;  /* 0x00000092ff06723e */ /* 0x000fe200020004ff */
[----:B------:R-:W-:Y:S01]  /*7f40*/  HADD2.F32 R80, -RZ, R10.H1_H1 ;  /* 0x3000000aff507230 */ /* 0x000fe20000004100 */
[----:B------:R-:W-:Y:S01]  /*7f50*/  F2FP.F16.E5M2.UNPACK_B R5, R147 ;  /* 0x00000093ff05723e */ /* 0x000fe200020004ff */
[--C-:B------:R-:W-:Y:S01]  /*7f60*/  HADD2.F32 R81, -RZ, R9.reuse.H0_H0 ;  /* 0x20000009ff517230 */ /* 0x100fe20000004100 */
[----:B-1----:R-:W-:Y:S01]  /*7f70*/  F2FP.F16.E5M2.UNPACK_B R4, R148 ;  /* 0x00000094ff04723e */ /* 0x002fe200020004ff */
[----:B------:R-:W-:Y:S01]  /*7f80*/  HADD2.F32 R83, -RZ, R9.H1_H1 ;  /* 0x30000009ff537230 */ /* 0x000fe20000004100 */
[-C--:B------:R-:W-:Y:S01]  /*7f90*/  F2FP.F16.E5M2.UNPACK_B R2, R140.reuse ;  /* 0x0000008cff02723e */ /* 0x080fe200020004ff */
[--C-:B------:R-:W-:Y:S01]  /*7fa0*/  HADD2.F32 R86, -RZ, R8.reuse.H0_H0 ;  /* 0x20000008ff567230 */ /* 0x100fe20000004100 */
[----:B------:R-:W-:Y:S01]  /*7fb0*/  F2FP.F16.E5M2.UNPACK_B R140, R140.H1 ;  /* 0x0000008cff8c723e */ /* 0x000fe200030004ff */
[----:B------:R-:W-:Y:S01]  /*7fc0*/  HADD2.F32 R87, -RZ, R8.H1_H1 ;  /* 0x30000008ff577230 */ /* 0x000fe20000004100 */
[----:B------:R-:W-:Y:S01]  /*7fd0*/  F2FP.F16.E5M2.UNPACK_B R141, R141.H1 ;  /* 0x0000008dff8d723e */ /* 0x000fe200030004ff */
[--C-:B------:R-:W-:Y:S01]  /*7fe0*/  HADD2.F32 R90, -RZ, R7.reuse.H0_H0 ;  /* 0x20000007ff5a7230 */ /* 0x100fe20000004100 */
[----:B------:R-:W-:Y:S01]  /*7ff0*/  F2FP.F16.E5M2.UNPACK_B R142, R142.H1 ;  /* 0x0000008eff8e723e */ /* 0x000fe200030004ff */
[----:B------:R-:W-:Y:S01]  /*8000*/  HADD2.F32 R91, -RZ, R7.H1_H1 ;  /* 0x30000007ff5b7230 */ /* 0x000fe20000004100 */
[----:B------:R-:W-:Y:S01]  /*8010*/  F2FP.F16.E5M2.UNPACK_B R143, R143.H1 ;  /* 0x0000008fff8f723e */ /* 0x000fe200030004ff */
[--C-:B------:R-:W-:Y:S01]  /*8020*/  HADD2.F32 R94, -RZ, R6.reuse.H0_H0 ;  /* 0x20000006ff5e7230 */ /* 0x100fe20000004100 */
[----:B------:R-:W-:Y:S01]  /*8030*/  IADD3 R164, PT, PT, R164, 0xf0, RZ ;  /* 0x000000f0a4a47810 */ /* 0x000fe20007ffe0ff */
[----:B------:R-:W-:Y:S01]  /*8040*/  HADD2.F32 R95, -RZ, R6.H1_H1 ;  /* 0x30000006ff5f7230 */ /* 0x000fe20000004100 */
[----:B------:R-:W-:Y:S01]  /*8050*/  F2FP.F16.E5M2.UNPACK_B R107, R149 ;  /* 0x00000095ff6b723e */ /* 0x000fe200020004ff */
[--C-:B------:R-:W-:Y:S01]  /*8060*/  HADD2.F32 R98, -RZ, R5.reuse.H0_H0 ;  /* 0x20000005ff627230 */ /* 0x100fe20000004100 */
[----:B------:R-:W-:Y:S01]  /*8070*/  LOP3.LUT R164, R164, 0xfefffff8, RZ, 0xc0, !PT ;  /* 0xfefffff8a4a47812 */ /* 0x000fe200078ec0ff */
[----:B------:R-:W-:Y:S01]  /*8080*/  HADD2.F32 R99, -RZ, R5.H1_H1 ;  /* 0x30000005ff637230 */ /* 0x000fe20000004100 */
[----:B------:R-:W-:Y:S01]  /*8090*/  F2FP.F16.E5M2.UNPACK_B R111, R150 ;  /* 0x00000096ff6f723e */ /* 0x000fe200020004ff */
[--C-:B------:R-:W-:Y:S01]  /*80a0*/  HADD2.F32 R102, -RZ, R4.reuse.H0_H0 ;  /* 0x20000004ff667230 */ /* 0x100fe20000004100 */
[----:B------:R-:W-:Y:S01]  /*80b0*/  F2FP.F16.E5M2.UNPACK_B R115, R151 ;  /* 0x00000097ff73723e */ /* 0x000fe200020004ff */
[----:B------:R-:W-:Y:S01]  /*80c0*/  HADD2.F32 R103, -RZ, R4.H1_H1 ;  /* 0x30000004ff677230 */ /* 0x000fe20000004100 */
[----:B------:R-:W-:Y:S01]  /*80d0*/  F2FP.F16.E5M2.UNPACK_B R119, R152 ;  /* 0x00000098ff77723e */ /* 0x000fe200020004ff */
[----:B------:R-:W1:Y:S01]  /*80e0*/  LDTM.x64 R4, tmem[UR4+0x40] ;  /* 0x00004004000479ee */ /* 0x000e620008340000 */
[--C-:B------:R-:W-:Y:S01]  /*80f0*/  HADD2.F32 R0, -RZ, R2.reuse.H0_H0 ;  /* 0x20000002ff007230 */ /* 0x100fe20000004100 */
[----:B------:R-:W-:Y:S01]  /*8100*/  NOP ;  /* 0x0000000000007918 */ /* 0x000fe20000000000 */
[----:B-1----:R1:W-:Y:S01]  /*8110*/  SYNCS.ARRIVE.TRANS64.RED.A1T0 RZ, [R164+URZ], RZ ;  /* 0x000000ffa4ff79a7 */ /* 0x0023e200081004ff */
[----:B------:R-:W-:Y:S01]  /*8120*/  HADD2.F32 R2, -RZ, R2.H1_H1 ;  /* 0x30000002ff027230 */ /* 0x000fe20000004100 */
[----:B------:R-:W-:Y:S01]  /*8130*/  F2FP.F16.E5M2.UNPACK_B R123, R153 ;  /* 0x00000099ff7b723e */ /* 0x000fe200020004ff */
[----:B------:R-:W-:Y:S01]  /*8140*/  HADD2.F32 R78, -RZ, R141.H1_H1 ;  /* 0x3000008dff4e7230 */ /* 0x000fe20000004100 */
[----:B------:R-:W-:Y:S01]  /*8150*/  F2FP.F16.E5M2.UNPACK_B R127, R154 ;  /* 0x0000009aff7f723e */ /* 0x000fe200020004ff */
[--C-:B------:R-:W-:Y:S01]  /*8160*/  HADD2.F32 R106, -RZ, R107.reuse.H0_H0 ;  /* 0x2000006bff6a7230 */ /* 0x100fe20000004100 */
[----:B------:R-:W-:Y:S01]  /*8170*/  F2FP.F16.E5M2.UNPACK_B R130, R155 ;  /* 0x0000009bff82723e */ /* 0x000fe200020004ff */
[----:B------:R-:W-:Y:S01]  /*8180*/  HADD2.F32 R107, -RZ, R107.H1_H1 ;  /* 0x3000006bff6b7230 */ /* 0x000fe20000004100 */
[----:B------:R-:W-:Y:S01]  /*8190*/  F2FP.F16.E5M2.UNPACK_B R144, R144.H1 ;  /* 0x00000090ff90723e */ /* 0x000fe200030004ff */
        /* <DEDUP_REMOVED lines=12> */
[C---:B------:R-:W-:Y:S01]  /*8260*/  FMUL R4, R70.reuse, R4 ;  /* 0x0000000446047220 */ /* 0x040fe20000400000 */
[C---:B------:R-:W-:Y:S01]  /*8270*/  FMUL R5, R70.reuse, R5 ;  /* 0x0000000546057220 */ /* 0x040fe20000400000 */
[--C-:B------:R-:W-:Y:S02]  /*8280*/  HADD2.F32 R3, -RZ, R140.reuse.H0_H0 ;  /* 0x2000008cff037230 */ /* 0x100fe40000004100 */
        /* <DEDUP_REMOVED lines=9> */
[----:B------:R-:W-:Y:S02]  /*8320*/  HADD2.F32 R122, -RZ, R123.H0_H0 ;  /* 0x2000007bff7a7230 */ /* 0x000fe40000004100 */
[C---:B------:R-:W-:Y:S01]  /*8330*/  FMUL R6, R70.reuse, R6 ;  /* 0x0000000646067220 */ /* 0x040fe20000400000 */
[----:B------:R-:W-:Y:S02]  /*8340*/  HADD2.F32 R72, -RZ, R140.H1_H1 ;  /* 0x3000008cff487230 */ /* 0x000fe40000004100 */
[C---:B------:R-:W-:Y:S01]  /*8350*/  FMUL R7, R70.reuse, R7 ;  /* 0x0000000746077220 */ /* 0x040fe20000400000 */
[----:B------:R-:W-:Y:S02]  /*8360*/  HADD2.F32 R75, -RZ, R141.H0_H0 ;  /* 0x2000008dff4b7230 */ /* 0x000fe40000004100 */
[C---:B------:R-:W-:Y:S01]  /*8370*/  FFMA R6, R73.reuse, R3, R6 ;  /* 0x0000000349067223 */ /* 0x040fe20000000006 */
[----:B------:R-:W-:Y:S02]  /*8380*/  HADD2.F32 R123, -RZ, R123.H1_H1 ;  /* 0x3000007bff7b7230 */ /* 0x000fe40000004100 */
[C---:B------:R-:W-:Y:S01]  /*8390*/  FFMA R7, R73.reuse, R72, R7 ;  /* 0x0000004849077223 */ /* 0x040fe20000000007 */
[C---:B------:R-:W-:Y:S01]  /*83a0*/  FFMA R8, R73.reuse, R74, R8 ;  /* 0x0000004a49087223 */ /* 0x040fe20000000008 */
[----:B------:R-:W-:Y:S01]  /*83b0*/  FFMA R9, R73, R76, R9 ;  /* 0x0000004c49097223 */ /* 0x000fe20000000009 */
[--C-:B------:R-:W-:Y:S02]  /*83c0*/  HADD2.F32 R126, -RZ, R127.reuse.H0_H0 ;  /* 0x2000007fff7e7230 */ /* 0x100fe40000004100 */
[C---:B------:R-:W-:Y:S01]  /*83d0*/  FMUL R10, R70.reuse, R10 ;  /* 0x0000000a460a7220 */ /* 0x040fe20000400000 */
[----:B------:R-:W-:Y:S01]  /*83e0*/  F2FP.SATFINITE.E5M2.F32.PACK_AB_MERGE_C R76, R7, R6, RZ ;  /* 0x00000006074c723e */ /* 0x000fe200048060ff */
[C---:B------:R-:W-:Y:S01]  /*83f0*/  FMUL R7, R70.reuse, R20 ;  /* 0x0000001446077220 */ /* 0x040fe20000400000 */
[----:B------:R-:W-:Y:S02]  /*8400*/  HADD2.F32 R127, -RZ, R127.H1_H1 ;  /* 0x3000007fff7f7230 */ /* 0x000fe40000004100 */
[C---:B------:R-:W-:Y:S01]  /*8410*/  FFMA R10, R73.reuse, R75, R10 ;  /* 0x0000004b490a7223 */ /* 0x040fe2000000000a */
[----:B------:R-:W-:Y:S02]  /*8420*/  HADD2.F32 R72, -RZ, R130.H0_H0 ;  /* 0x20000082ff487230 */ /* 0x000fe40000004100 */
[C---:B------:R-:W-:Y:S01]  /*8430*/  FMUL R11, R70.reuse, R11 ;  /* 0x0000000b460b7220 */ /* 0x040fe20000400000 */
[--C-:B------:R-:W-:Y:S02]  /*8440*/  HADD2.F32 R79, -RZ, R142.reuse.H0_H0 ;  /* 0x2000008eff4f7230 */ /* 0x100fe40000004100 */
[C---:B------:R-:W-:Y:S01]  /*8450*/  FMUL R14, R70.reuse, R14 ;  /* 0x0000000e460e7220 */ /* 0x040fe20000400000 */
[----:B------:R-:W-:Y:S02]  /*8460*/  HADD2.F32 R82, -RZ, R142.H1_H1 ;  /* 0x3000008eff527230 */ /* 0x000fe40000004100 */
[C---:B------:R-:W-:Y:S01]  /*8470*/  FFMA R11, R73.reuse, R78, R11 ;  /* 0x0000004e490b7223 */ /* 0x040fe2000000000b */
[C---:B------:R-:W-:Y:S01]  /*8480*/  FFMA R12, R73.reuse, R77, R12 ;  /* 0x0000004d490c7223 */ /* 0x040fe2000000000c */
[C---:B------:R-:W-:Y:S01]  /*8490*/  FFMA R13, R73.reuse, R80, R13 ;  /* 0x00000050490d7223 */ /* 0x040fe2000000000d */
[----:B------:R-:W-:Y:S01]  /*84a0*/  FFMA R14, R73, R79, R14 ;  /* 0x0000004f490e7223 */ /* 0x000fe2000000000e */
[----:B------:R-:W-:Y:S01]  /*84b0*/  HADD2.F32 R75, -RZ, R130.H1_H1 ;  /* 0x30000082ff4b7230 */ /* 0x000fe20000004100 */
[----:B------:R-:W-:Y:S01]  /*84c0*/  F2FP.SATFINITE.E5M2.F32.PACK_AB_MERGE_C R78, R11, R10, RZ ;  /* 0x0000000a0b4e723e */ /* 0x000fe200048060ff */
[C---:B------:R-:W-:Y:S01]  /*84d0*/  FMUL R10, R70.reuse, R21 ;  /* 0x00000015460a7220 */ /* 0x040fe20000400000 */
[C---:B------:R-:W-:Y:S01]  /*84e0*/  FMUL R21, R70.reuse, R28 ;  /* 0x0000001c46157220 */ /* 0x040fe20000400000 */
        /* <DEDUP_REMOVED lines=8> */
[C---:B------:R-:W-:Y:S01]  /*8570*/  FMUL R18, R70.reuse, R25 ;  /* 0x0000001946127220 */ /* 0x040fe20000400000 */
[----:B------:R-:W-:Y:S01]  /*8580*/  F2FP.SATFINITE.E5M2.F32.PACK_AB_MERGE_C R14, R15, R14, RZ ;  /* 0x0000000e0f0e723e */ /* 0x000fe200048060ff */
        /* <DEDUP_REMOVED lines=8> */
[C---:B------:R-:W-:Y:S01]  /*8610*/  FFMA R11, R73.reuse, R88, R11 ;  /* 0x00000058490b7223 */ /* 0x040fe2000000000b */
[----:B------:R-:W-:Y:S01]  /*8620*/  FMUL R22, R70, R29 ;  /* 0x0000001d46167220 */ /* 0x000fe20000400000 */
        /* <DEDUP_REMOVED lines=13> */
[----:B------:R-:W-:Y:S01]  /*8700*/  FMUL R20, R70, R27 ;  /* 0x0000001b46147220 */ /* 0x000fe20000400000 */
[--C-:B------:R-:W-:Y:S01]  /*8710*/  HADD2.F32 R96, -RZ, R146.reuse.H0_H0 ;  /* 0x20000092ff607230 */ /* 0x100fe20000004100 */
[----:B------:R-:W-:Y:S01]  /*8720*/  F2FP.SATFINITE.E5M2.F32.PACK_AB_MERGE_C R16, R10, R7, R16 ;  /* 0x000000070a10723e */ /* 0x000fe20004806010 */
[----:B------:R-:W-:Y:S02]  /*8730*/  HADD2.F32 R97, -RZ, R146.H1_H1 ;  /* 0x30000092ff617230 */ /* 0x000fe40000004100 */
[C---:B------:R-:W-:Y:S01]  /*8740*/  FFMA R20, R73.reuse, R93, R20 ;  /* 0x0000005d49147223 */ /* 0x040fe20000000014 */
[C---:B------:R-:W-:Y:S01]  /*8750*/  FFMA R21, R73.reuse, R94, R21 ;  /* 0x0000005e49157223 */ /* 0x040fe20000000015 */
[C---:B------:R-:W-:Y:S01]  /*8760*/  FFMA R22, R73.reuse, R95, R22 ;  /* 0x0000005f49167223 */ /* 0x040fe20000000016 */
[C---:B------:R-:W-:Y:S01]  /*8770*/  FMUL R23, R70.reuse, R30 ;  /* 0x0000001e46177220 */ /* 0x040fe20000400000 */
[----:B------:R-:W-:Y:S01]  /*8780*/  FMUL R30, R70, R37 ;  /* 0x00000025461e7220 */ /* 0x000fe20000400000 */
[----:B------:R-:W-:Y:S01]  /*8790*/  F2FP.SATFINITE.E5M2.F32.PACK_AB_MERGE_C R19, R20, R19, RZ ;  /* 0x000000131413723e */ /* 0x000fe200048060ff */
[C---:B------:R-:W-:Y:S01]  /*87a0*/  FMUL R37, R70.reuse, R44 ;  /* 0x0000002c46257220 */ /* 0x040fe20000400000 */
[C---:B------:R-:W-:Y:S01]  /*87b0*/  FFMA R23, R73.reuse, R96, R23 ;  /* 0x0000006049177223 */ /* 0x040fe20000000017 */
        /* <DEDUP_REMOVED lines=20> */
[----:B------:R-:W-:Y:S01]  /*8900*/  F2FP.F16.E5M2.UNPACK_B R151, R151.H1 ;  /* 0x00000097ff97723e */ /* 0x000fe200030004ff */
[----:B------:R-:W-:Y:S01]  /*8910*/  FMUL R38, R70, R45 ;  /* 0x0000002d46267220 */ /* 0x000fe20000400000 */
[----:B------:R-:W-:Y:S01]  /*8920*/  F2FP.SATFINITE.E5M2.F32.PACK_AB_MERGE_C R19, R28, R27, RZ ;  /* 0x0000001b1c13723e */ /* 0x000fe200048060ff */
[----:B------:R-:W-:Y:S01]  /*8930*/  FFMA R31, R73, R104, R31 ;  /* 0x00000068491f7223 */ /* 0x000fe2000000001f */
[C---:B------:R-:W-:Y:S01]  /*8940*/  FMUL R45, R70.reuse, R52 ;  /* 0x00000034462d7220 */ /* 0x040fe20000400000 */
[C---:B------:R-:W-:Y:S01]  /*8950*/  FMUL R52, R70.reuse, R59 ;  /* 0x0000003b46347220 */ /* 0x040fe20000400000 */
[----:B------:R-:W-:Y:S01]  /*8960*/  F2FP.F16.E5M2.UNPACK_B R152, R152.H1 ;  /* 0x00000098ff98723e */ /* 0x000fe200030004ff */
[C---:B------:R-:W-:Y:S01]  /*8970*/  FMUL R59, R70.reuse, R66 ;  /* 0x00000042463b7220 */ /* 0x040fe20000400000 */
[----:B------:R-:W-:Y:S01]  /*8980*/  F2FP.SATFINITE.E5M2.F32.PACK_AB_MERGE_C R66, R13, R12, R14 ;  /* 0x0000000c0d42723e */ /* 0x000fe2000480600e */
        /* <DEDUP_REMOVED lines=11> */
[C---:B------:R-:W-:Y:S01]  /*8a40*/  FFMA R35, R73.reuse, R108, R35 ;  /* 0x0000006c49237223 */ /* 0x040fe20000000023 */
[C---:B------:R-:W-:Y:S01]  /*8a50*/  FMUL R36, R70.reuse, R43 ;  /* 0x0000002b46247220 */ /* 0x040fe20000400000 */
[--C-:B------:R-:W-:Y:S02]  /*8a60*/  HADD2.F32 R112, -RZ, R150.reuse.H0_H0 ;  /* 0x20000096ff707230 */ /* 0x100fe40000004100 */
[C---:B------:R-:W-:Y:S01]  /*8a70*/  FMUL R39, R70.reuse, R46 ;  /* 0x0000002e46277220 */ /* 0x040fe20000400000 */
[----:B------:R-:W-:Y:S02]  /*8a80*/  HADD2.F32 R113, -RZ, R150.H1_H1 ;  /* 0x30000096ff717230 */ /* 0x000fe40000004100 */
        /* <DEDUP_REMOVED lines=12> */
[C---:B------:R-:W-:Y:S01]  /*8b50*/  FMUL R46, R70.reuse, R53 ;  /* 0x00000035462e7220 */ /* 0x040fe20000400000 */
[--C-:B------:R-:W-:Y:S02]  /*8b60*/  HADD2.F32 R120, -RZ, R152.reuse.H0_H0 ;  /* 0x20000098ff787230 */ /* 0x100fe40000004100 */
[C---:B------:R-:W-:Y:S01]  /*8b70*/  FMUL R50, R70.reuse, R57 ;  /* 0x0000003946327220 */ /* 0x040fe20000400000 */
[C---:B------:R-:W-:Y:S01]  /*8b80*/  FMUL R51, R70.reuse, R58 ;  /* 0x0000003a46337220 */ /* 0x040fe20000400000 */
[C---:B------:R-:W-:Y:S01]  /*8b90*/  FMUL R53, R70.reuse, R60 ;  /* 0x0000003c46357220 */ /* 0x040fe20000400000 */
[C---:B------:R-:W-:Y:S01]  /*8ba0*/  FFMA R43, R73.reuse, R116, R43 ;  /* 0x00000074492b7223 */ /* 0x040fe2000000002b */
[----:B------:R-:W-:Y:S02]  /*8bb0*/  HADD2.F32 R121, -RZ, R152.H1_H1 ;  /* 0x30000098ff797230 */ /* 0x000fe40000004100 */
[C---:B------:R-:W-:Y:S01]  /*8bc0*/  FMUL R47, R70.reuse, R54 ;  /* 0x00000036462f7220 */ /* 0x040fe20000400000 */
[C---:B------:R-:W-:Y:S01]  /*8bd0*/  FMUL R57, R70.reuse, R64 ;  /* 0x0000004046397220 */ /* 0x040fe20000400000 */
[C---:B------:R-:W-:Y:S01]  /*8be0*/  FMUL R58, R70.reuse, R65 ;  /* 0x00000041463a7220 */ /* 0x040fe20000400000 */
[C---:B------:R-:W-:Y:S01]  /*8bf0*/  FMUL R60, R70.reuse, R67 ;  /* 0x00000043463c7220 */ /* 0x040fe20000400000 */
[----:B------:R-:W-:Y:S01]  /*8c00*/  FFMA R44, R73, R117, R44 ;  /* 0x00000075492c7223 */ /* 0x000fe2000000002c */
[C---:B------:R-:W-:Y:S01]  /*8c10*/  FMUL R48, R70.reuse, R55 ;  /* 0x0000003746307220 */ /* 0x040fe20000400000 */
[----:B------:R-:W-:Y:S01]  /*8c20*/  F2FP.SATFINITE.E5M2.F32.PACK_AB_MERGE_C R64, R5, R4, R76 ;  /* 0x000000040540723e */ /* 0x000fe2000480604c */
[----:B------:R-:W-:Y:S01]  /*8c30*/  FFMA R45, R73, R118, R45 ;  /* 0x00000076492d7223 */ /* 0x000fe2000000002d */
[----:B------:R-:W-:Y:S01]  /*8c40*/  F2FP.SATFINITE.E5M2.F32.PACK_AB_MERGE_C R65, R9, R8, R78 ;  /* 0x000000080941723e */ /* 0x000fe2000480604e */
[----:B------:R-:W-:Y:S01]  /*8c50*/  FMUL R49, R70, R56 ;  /* 0x0000003846317220 */ /* 0x000fe20000400000 */
[----:B------:R-:W-:Y:S01]  /*8c60*/  F2FP.SATFINITE.E5M2.F32.PACK_AB_MERGE_C R67, R2, R0, R3 ;  /* 0x000000000243723e */ /* 0x000fe20004806003 */
[C---:B------:R-:W-:Y:S01]  /*8c70*/  FFMA R46, R73.reuse, R119, R46 ;  /* 0x00000077492e7223 */ /* 0x040fe2000000002e */
[----:B------:R-:W-:Y:S01]  /*8c80*/  F2FP.F16.E5M2.UNPACK_B R154, R154.H1 ;  /* 0x0000009aff9a723e */ /* 0x000fe200030004ff */
[--C-:B------:R-:W-:Y:S02]  /*8c90*/  HADD2.F32 R124, -RZ, R153.reuse.H0_H0 ;  /* 0x20000099ff7c7230 */ /* 0x100fe40000004100 */
[C---:B------:R-:W-:Y:S01]  /*8ca0*/  FFMA R47, R73.reuse, R120, R47 ;  /* 0x00000078492f7223 */ /* 0x040fe2000000002f */
[----:B------:R1:W-:Y:S01]  /*8cb0*/  STS.128 [R137+UR44+0x6200], R64 ;  /* 0x0062004089007988 */ /* 0x0003e20008000c2c */
[----:B------:R-:W-:Y:S02]  /*8cc0*/  HADD2.F32 R125, -RZ, R153.H1_H1 ;  /* 0x30000099ff7d7230 */ /* 0x000fe40000004100 */
[C---:B------:R-:W-:Y:S01]  /*8cd0*/  FFMA R48, R73.reuse, R121, R48 ;  /* 0x0000007949307223 */ /* 0x040fe20000000030 */
[C---:B------:R-:W-:Y:S01]  /*8ce0*/  FFMA R49, R73.reuse, R122, R49 ;  /* 0x0000007a49317223 */ /* 0x040fe20000000031 */
[----:B------:R-:W-:Y:S01]  /*8cf0*/  F2FP.F16.E5M2.UNPACK_B R155, R155.H1 ;  /* 0x0000009bff9b723e */ /* 0x000fe200030004ff */
[C---:B------:R-:W-:Y:S01]  /*8d00*/  FFMA R50, R73.reuse, R123, R50 ;  /* 0x0000007b49327223 */ /* 0x040fe20000000032 */
[----:B------:R-:W-:Y:S01]  /*8d10*/  FMUL R54, R70, R61 ;  /* 0x0000003d46367220 */ /* 0x000fe20000400000 */
[--C-:B------:R-:W-:Y:S01]  /*8d20*/  HADD2.F32 R128, -RZ, R154.reuse.H0_H0 ;  /* 0x2000009aff807230 */ /* 0x100fe20000004100 */
[----:B------:R1:W-:Y:S01]  /*8d30*/  STS.128 [R182+0x6010], R16 ;  /* 0x00601010b6007388 */ /* 0x0003e20000000c00 */
[----:B------:R-:W-:Y:S01]  /*8d40*/  F2FP.SATFINITE.E5M2.F32.PACK_AB_MERGE_C R35, R36, R35, RZ ;  /* 0x000000232423723e */ /* 0x000fe200048060ff */
[C---:B------:R-:W-:Y:S01]  /*8d50*/  FFMA R51, R73.reuse, R124, R51 ;  /* 0x0000007c49337223 */ /* 0x040fe20000000033 */
[----:B------:R-:W-:Y:S01]  /*8d60*/  F2FP.SATFINITE.E5M2.F32.PACK_AB_MERGE_C R39, R40, R39, RZ ;  /* 0x000000272827723e */ /* 0x000fe200048060ff */
[----:B------:R-:W-:Y:S02]  /*8d70*/  HADD2.F32 R129, -RZ, R154.H1_H1 ;  /* 0x3000009aff817230 */ /* 0x000fe40000004100 */
[C---:B------:R-:W-:Y:S01]  /*8d80*/  FMUL R55, R70.reuse, R62 ;  /* 0x0000003e46377220 */ /* 0x040fe20000400000 */
[C---:B------:R-:W-:Y:S01]  /*8d90*/  FFMA R52, R73.reuse, R125, R52 ;  /* 0x0000007d49347223 */ /* 0x040fe20000000034 */
[----:B------:R-:W-:Y:S01]  /*8da0*/  FMUL R56, R70, R63 ;  /* 0x0000003f46387220 */ /* 0x000fe20000400000 */
[C---:B------:R-:W-:Y:S01]  /*8db0*/  FFMA R53, R73.reuse, R126, R53 ;  /* 0x0000007e49357223 */ /* 0x040fe20000000035 */
[C---:B------:R-:W-:Y:S01]  /*8dc0*/  FFMA R54, R73.reuse, R127, R54 ;  /* 0x0000007f49367223 */ /* 0x040fe20000000036 */
[--C-:B------:R-:W-:Y:S02]  /*8dd0*/  HADD2.F32 R74, -RZ, R155.reuse.H0_H0 ;  /* 0x2000009bff4a7230 */ /* 0x100fe40000004100 */
[C---:B------:R-:W-:Y:S01]  /*8de0*/  FFMA R55, R73.reuse, R128, R55 ;  /* 0x0000008049377223 */ /* 0x040fe20000000037 */
[----:B------:R-:W-:Y:S02]  /*8df0*/  HADD2.F32 R131, -RZ, R155.H1_H1 ;  /* 0x3000009bff837230 */ /* 0x000fe40000004100 */
[C---:B------:R-:W-:Y:S01]  /*8e00*/  FFMA R56, R73.reuse, R129, R56 ;  /* 0x0000008149387223 */ /* 0x040fe20000000038 */
[----:B------:R-:W-:Y:S01]  /*8e10*/  F2FP.SATFINITE.E5M2.F32.PACK_AB_MERGE_C R43, R44, R43, RZ ;  /* 0x0000002b2c2b723e */ /* 0x000fe200048060ff */
[C---:B------:R-:W-:Y:S01]  /*8e20*/  FFMA R57, R73.reuse, R72, R57 ;  /* 0x0000004849397223 */ /* 0x040fe20000000039 */
[C---:B------:R-:W-:Y:S01]  /*8e30*/  FFMA R58, R73.reuse, R75, R58 ;  /* 0x0000004b493a7223 */ /* 0x040fe2000000003a */
[C---:B------:R-:W-:Y:S01]  /*8e40*/  FFMA R59, R73.reuse, R74, R59 ;  /* 0x0000004a493b7223 */ /* 0x040fe2000000003b */
[----:B------:R-:W-:Y:S01]  /*8e50*/  F2FP.SATFINITE.E5M2.F32.PACK_AB_MERGE_C R33, R34, R33, R35 ;  /* 0x000000212221723e */ /* 0x000fe20004806023 */
[----:B------:R-:W-:Y:S01]  /*8e60*/  FFMA R60, R73, R131, R60 ;  /* 0x00000083493c7223 */ /* 0x000fe2000000003c */
[----:B------:R-:W-:Y:S02]  /*8e70*/  F2FP.SATFINITE.E5M2.F32.PACK_AB_MERGE_C R32, R30, R29, R32 ;  /* 0x0000001d1e20723e */ /* 0x000fe40004806020 */
        /* <DEDUP_REMOVED lines=11> */
[----:B------:R-:W-:Y:S03]  /*8f30*/  IADD3 R68, PT, PT, R68, 0x1, RZ ;  /* 0x0000000144447810 */ /* 0x000fe60007ffe0ff */
        /* <DEDUP_REMOVED lines=9> */
[----:B------:R-:W-:Y:S02]  /*8fd0*/  UIADD3 UR4, UP0, UPT, UR62, 0x680, URZ ;  /* 0x000006803e047890 */ /* 0x000fe4000ff1e0ff */
[----:B------:R-:W-:Y:S02]  /*8fe0*/  UIADD3 UR9, UPT, UPT, UR49, 0x40, URZ ;  /* 0x0000004031097890 */ /* 0x000fe4000fffe0ff */
[----:B------:R-:W-:Y:S02]  /*8ff0*/  UIADD3 UR8, UPT, UPT, UR44, 0x6200, URZ ;  /* 0x000062002c087890 */ /* 0x000fe4000fffe0ff */
[----:B------:R-:W-:Y:S01]  /*9000*/  UIADD3.X UR5, UPT, UPT, URZ, UR63, URZ, UP0, !UPT ;  /* 0x0000003fff057290 */ /* 0x000fe200087fe4ff */
[----:B------:R-:W-:Y:S01]  /*9010*/  UMOV UR10, UR50 ;  /* 0x00000032000a7c82 */ /* 0x000fe20008000000 */
[----:B------:R-:W-:Y:S07]  /*9020*/  UMOV UR11, UR36 ;  /* 0x00000024000b7c82 */ /* 0x000fee0008000000 */
[----:B------:R2:W-:Y:S01]  /*9030*/  UTMASTG.3D [UR8], [UR4] ;  /* 0x00000008040073b5 */ /* 0x0005e20008010000 */
[----:B------:R0:W-:Y:S01]  /*9040*/  UTMACMDFLUSH ;  /* 0x00000000000079b7 */ /* 0x0001e20000000000 */
[----:B--2---:R-:W-:Y:S04]  /*9050*/  DEPBAR.LE SB0, 0x1 ;  /* 0x000080400000791a */ /* 0x004fe80000000000 */
.L_x_126:
[----:B------:R-:W-:Y:S05]  /*9060*/  BSYNC.RECONVERGENT B0 ;  /* 0x0000000000007941 */ /* 0x000fea0003800200 */
.L_x_125:
[----:B------:R-:W-:Y:S01]  /*9070*/  BAR.SYNC.DEFER_BLOCKING 0x1, 0x80 ;  /* 0x0042000000007b1d */ /* 0x000fe20000010000 */
[----:B------:R-:W-:Y:S01]  /*9080*/  ISETP.NE.AND P0, PT, R165, 0x2, PT ;  /* 0x00000002a500780c */ /* 0x000fe20003f05270 */
[----:B------:R-:W-:Y:S01]  /*9090*/  UISETP.NE.AND UP0, UPT, UR45, URZ, UPT ;  /* 0x000000ff2d00728c */ /* 0x000fe2000bf05270 */
[----:B------:R-:W-:Y:S01]  /*90a0*/  ISETP.NE.AND P1, PT, R68, 0x4, PT ;  /* 0x000000044400780c */ /* 0x000fe20003f25270 */
[----:B------:R-:W-:Y:S01]  /*90b0*/  UIADD3 UR20, UPT, UPT, UR37, UR59, URZ ;  /* 0x0000003b25147290 */ /* 0x000fe2000fffe0ff */
[----:B------:R-:W-:Y:S01]  /*90c0*/  SEL R3, RZ, 0x1, P0 ;  /* 0x00000001ff037807 */ /* 0x000fe20000000000 */
[----:B------:R-:W-:Y:S01]  /*90d0*/  UIADD3 UR16, UPT, UPT, UR38, UR60, URZ ;  /* 0x0000003c26107290 */ /* 0x000fe2000fffe0ff */
[----:B------:R-:W-:Y:S02]  /*90e0*/  SEL R0, RZ, 0x1, P1 ;  /* 0x00000001ff007807 */ /* 0x000fe40000800000 */
[----:B------:R-:W-:Y:S02]  /*90f0*/  LOP3.LUT R170, R170, R3, RZ, 0x3c, !PT ;  /* 0x00000003aaaa7212 */ /* 0x000fe400078e3cff */
[----:B------:R-:W-:Y:S02]  /*9100*/  LOP3.LUT R171, R171, R0, RZ, 0x3c, !PT ;  /* 0x00000000abab7212 */ /* 0x000fe400078e3cff */
[----:B------:R-:W-:Y:S02]  /*9110*/  SEL R165, R165, RZ, P0 ;  /* 0x000000ffa5a57207 */ /* 0x000fe40000000000 */
[----:B------:R-:W-:Y:S01]  /*9120*/  SEL R68, R68, RZ, P1 ;  /* 0x000000ff44447207 */ /* 0x000fe20000800000 */
[----:B------:R-:W-:Y:S01]  /*9130*/  UMOV UR36, UR58 ;  /* 0x0000003a00247c82 */ /* 0x000fe20008000000 */
[----:B------:R-:W-:Y:S05]  /*9140*/  BRA.U UP0, `(.L_x_127) ;  /* 0xffffffc500787547 */ /* 0x000fea000b83ffff */
[----:B------:R-:W-:Y:S05]  /*9150*/  EXIT ;  /* 0x000000000000794d */ /* 0x000fea0003800000 */
.L_x_24:
[----:B--2---:R2:W3:Y:S02]  /*9160*/  SYNCS.PHASECHK.TRANS64.TRYWAIT P0, [R0+URZ+0x120], R3 ;  /* 0x00012003000075a7 */ /* 0x0044e400080011ff */
[----:B---3--:R-:W-:Y:S05]  /*9170*/  @!P0 NANOSLEEP.SYNCS 0x989680 ;  /* 0x009896800000895d */ /* 0x008fea0003900000 */
[----:B------:R-:W3:Y:S02]  /*9180*/  @!P0 SYNCS.PHASECHK.TRANS64 P0, [R0+URZ+0x120], R3 ;  /* 0x00012003000085a7 */ /* 0x000ee400080010ff */
[----:B---3--:R-:W-:Y:S05]  /*9190*/  @!P0 BRA `(.L_x_24) ;  /* 0xfffffffc00f08947 */ /* 0x008fea000383ffff */
[----:B------:R-:W-:Y:S05]  /*91a0*/  BRA `(.L_x_128) ;  /* 0xffffff8800447947 */ /* 0x000fea000383ffff */
.L_x_27:
[----:B--2---:R-:W-:-:S07]  /*91b0*/  MOV R0, UR33 ;  /* 0x0000002100007c02 */ /* 0x004fce0008000f00 */
.L_x_129:
[----:B--2---:R2:W3:Y:S02]  /*91c0*/  SYNCS.PHASECHK.TRANS64.TRYWAIT P0, [R0+URZ+0x40], R3 ;  /* 0x00004003000075a7 */ /* 0x0044e400080011ff */
[----:B---3--:R-:W-:Y:S05]  /*91d0*/  @!P0 NANOSLEEP.SYNCS 0x989680 ;  /* 0x009896800000895d */ /* 0x008fea0003900000 */
[----:B------:R-:W3:Y:S02]  /*91e0*/  @!P0 SYNCS.PHASECHK.TRANS64 P0, [R0+URZ+0x40], R3 ;  /* 0x00004003000085a7 */ /* 0x000ee400080010ff */
[----:B---3--:R-:W-:Y:S05]  /*91f0*/  @!P0 BRA `(.L_x_129) ;  /* 0xfffffffc00f08947 */ /* 0x008fea000383ffff */
[----:B------:R-:W-:Y:S05]  /*9200*/  BRA `(.L_x_26) ;  /* 0xffffff8800947947 */ /* 0x000fea000383ffff */
.L_x_34:
[----:B-1----:R-:W-:-:S07]  /*9210*/  MOV R0, UR17 ;  /* 0x0000001100007c02 */ /* 0x002fce0008000f00 */
.L_x_130:
[----:B-1----:R1:W2:Y:S02]  /*9220*/  SYNCS.PHASECHK.TRANS64.TRYWAIT P0, [R0+URZ+0x40], R3 ;  /* 0x00004003000075a7 */ /* 0x0022a400080011ff */
[----:B--2---:R-:W-:Y:S05]  /*9230*/  @!P0 NANOSLEEP.SYNCS 0x989680 ;  /* 0x009896800000895d */ /* 0x004fea0003900000 */
[----:B------:R-:W2:Y:S02]  /*9240*/  @!P0 SYNCS.PHASECHK.TRANS64 P0, [R0+URZ+0x40], R3 ;  /* 0x00004003000085a7 */ /* 0x000ea400080010ff */
[----:B--2---:R-:W-:Y:S05]  /*9250*/  @!P0 BRA `(.L_x_130) ;  /* 0xfffffffc00f08947 */ /* 0x004fea000383ffff */
[----:B------:R-:W-:Y:S05]  /*9260*/  BRA `(.L_x_33) ;  /* 0xffffff8c00547947 */ /* 0x000fea000383ffff */
.L_x_39:
[----:B-1----:R1:W2:Y:S02]  /*9270*/  SYNCS.PHASECHK.TRANS64.TRYWAIT P0, [R3+URZ+0xb0], R0 ;  /* 0x0000b000030075a7 */ /* 0x0022a400080011ff */
[----:B--2---:R-:W-:Y:S05]  /*9280*/  @!P0 NANOSLEEP.SYNCS 0x989680 ;  /* 0x009896800000895d */ /* 0x004fea0003900000 */
[----:B------:R-:W2:Y:S02]  /*9290*/  @!P0 SYNCS.PHASECHK.TRANS64 P0, [R3+URZ+0xb0], R0 ;  /* 0x0000b000030085a7 */ /* 0x000ea400080010ff */
[----:B--2---:R-:W-:Y:S05]  /*92a0*/  @!P0 BRA `(.L_x_39) ;  /* 0xfffffffc00f08947 */ /* 0x004fea000383ffff */
[----:B------:R-:W-:Y:S05]  /*92b0*/  BRA `(.L_x_131) ;  /* 0xffffff8c00f87947 */ /* 0x000fea000383ffff */
.L_x_43:
[----:B-1----:R-:W-:-:S07]  /*92c0*/  MOV R0, UR4 ;  /* 0x0000000400007c02 */ /* 0x002fce0008000f00 */
.L_x_132:
[----:B-1----:R1:W2:Y:S02]  /*92d0*/  SYNCS.PHASECHK.TRANS64.TRYWAIT P0, [R0+URZ], R3 ;  /* 0x00000003000075a7 */ /* 0x0022a400080011ff */
[----:B--2---:R-:W-:Y:S05]  /*92e0*/  @!P0 NANOSLEEP.SYNCS 0x989680 ;  /* 0x009896800000895d */ /* 0x004fea0003900000 */
[----:B------:R-:W2:Y:S02]  /*92f0*/  @!P0 SYNCS.PHASECHK.TRANS64 P0, [R0+URZ], R3 ;  /* 0x00000003000085a7 */ /* 0x000ea400080010ff */
[----:B--2---:R-:W-:Y:S05]  /*9300*/  @!P0 BRA `(.L_x_132) ;  /* 0xfffffffc00f08947 */ /* 0x004fea000383ffff */
[----:B------:R-:W-:Y:S05]  /*9310*/  BRA `(.L_x_133) ;  /* 0xffffff94009c7947 */ /* 0x000fea000383ffff */
.L_x_44:
[----:B------:R-:W-:-:S07]  /*9320*/  MOV R0, UR5 ;  /* 0x0000000500007c02 */ /* 0x000fce0008000f00 */
.L_x_134:
[----:B-1----:R1:W2:Y:S02]  /*9330*/  SYNCS.PHASECHK.TRANS64.TRYWAIT P0, [R0+URZ], R3 ;  /* 0x00000003000075a7 */ /* 0x0022a400080011ff */
[----:B--2---:R-:W-:Y:S05]  /*9340*/  @!P0 NANOSLEEP.SYNCS 0x989680 ;  /* 0x009896800000895d */ /* 0x004fea0003900000 */
[----:B------:R-:W2:Y:S02]  /*9350*/  @!P0 SYNCS.PHASECHK.TRANS64 P0, [R0+URZ], R3 ;  /* 0x00000003000085a7 */ /* 0x000ea400080010ff */
[----:B--2---:R-:W-:Y:S05]  /*9360*/  @!P0 BRA `(.L_x_134) ;  /* 0xfffffffc00f08947 */ /* 0x004fea000383ffff */
[----:B------:R-:W-:Y:S05]  /*9370*/  BRA `(.L_x_135) ;  /* 0xffffff9400a87947 */ /* 0x000fea000383ffff */
.L_x_45:
[----:B------:R-:W-:-:S07]  /*9380*/  MOV R0, UR5 ;  /* 0x0000000500007c02 */ /* 0x000fce0008000f00 */
.L_x_136:
[----:B-1----:R1:W2:Y:S02]  /*9390*/  SYNCS.PHASECHK.TRANS64.TRYWAIT P0, [R0+URZ], R3 ;  /* 0x00000003000075a7 */ /* 0x0022a400080011ff */
[----:B--2---:R-:W-:Y:S05]  /*93a0*/  @!P0 NANOSLEEP.SYNCS 0x989680 ;  /* 0x009896800000895d */ /* 0x004fea0003900000 */
[----:B------:R-:W2:Y:S02]  /*93b0*/  @!P0 SYNCS.PHASECHK.TRANS64 P0, [R0+URZ], R3 ;  /* 0x00000003000085a7 */ /* 0x000ea400080010ff */
[----:B--2---:R-:W-:Y:S05]  /*93c0*/  @!P0 BRA `(.L_x_136) ;  /* 0xfffffffc00f08947 */ /* 0x004fea000383ffff */
[----:B------:R-:W-:Y:S05]  /*93d0*/  BRA `(.L_x_137) ;  /* 0xffffff9400b47947 */ /* 0x000fea000383ffff */
.L_x_46:
[----:B------:R-:W-:-:S07]  /*93e0*/  MOV R0, UR5 ;  /* 0x0000000500007c02 */ /* 0x000fce0008000f00 */
.L_x_138:
[----:B-1----:R1:W2:Y:S02]  /*93f0*/  SYNCS.PHASECHK.TRANS64.TRYWAIT P0, [R0+URZ], R3 ;  /* 0x00000003000075a7 */ /* 0x0022a400080011ff */
[----:B--2---:R-:W-:Y:S05]  /*9400*/  @!P0 NANOSLEEP.SYNCS 0x989680 ;  /* 0x009896800000895d */ /* 0x004fea0003900000 */
[----:B------:R-:W2:Y:S02]  /*9410*/  @!P0 SYNCS.PHASECHK.TRANS64 P0, [R0+URZ], R3 ;  /* 0x00000003000085a7 */ /* 0x000ea400080010ff */
[----:B--2---:R-:W-:Y:S05]  /*9420*/  @!P0 BRA `(.L_x_138) ;  /* 0xfffffffc00f08947 */ /* 0x004fea000383ffff */
[----:B------:R-:W-:Y:S05]  /*9430*/  BRA `(.L_x_139) ;  /* 0xffffff9400c07947 */ /* 0x000fea000383ffff */
.L_x_47:
[----:B------:R-:W-:-:S07]  /*9440*/  MOV R0, UR5 ;  /* 0x0000000500007c02 */ /* 0x000fce0008000f00 */
.L_x_140:
[----:B-1----:R1:W2:Y:S02]  /*9450*/  SYNCS.PHASECHK.TRANS64.TRYWAIT P0, [R0+URZ], R3 ;  /* 0x00000003000075a7 */ /* 0x0022a400080011ff */
[----:B--2---:R-:W-:Y:S05]  /*9460*/  @!P0 NANOSLEEP.SYNCS 0x989680 ;  /* 0x009896800000895d */ /* 0x004fea0003900000 */
[----:B------:R-:W2:Y:S02]  /*9470*/  @!P0 SYNCS.PHASECHK.TRANS64 P0, [R0+URZ], R3 ;  /* 0x00000003000085a7 */ /* 0x000ea400080010ff */
[----:B--2---:R-:W-:Y:S05]  /*9480*/  @!P0 BRA `(.L_x_140) ;  /* 0xfffffffc00f08947 */ /* 0x004fea000383ffff */
[----:B------:R-:W-:Y:S05]  /*9490*/  BRA `(.L_x_141) ;  /* 0xffffff9400cc7947 */ /* 0x000fea000383ffff */
.L_x_48:
[----:B------:R-:W-:-:S07]  /*94a0*/  MOV R0, UR5 ;  /* 0x0000000500007c02 */ /* 0x000fce0008000f00 */
.L_x_142:
[----:B-1----:R1:W2:Y:S02]  /*94b0*/  SYNCS.PHASECHK.TRANS64.TRYWAIT P0, [R0+URZ], R3 ;  /* 0x00000003000075a7 */ /* 0x0022a400080011ff */
[----:B--2---:R-:W-:Y:S05]  /*94c0*/  @!P0 NANOSLEEP.SYNCS 0x989680 ;  /* 0x009896800000895d */ /* 0x004fea0003900000 */
[----:B------:R-:W2:Y:S02]  /*94d0*/  @!P0 SYNCS.PHASECHK.TRANS64 P0, [R0+URZ], R3 ;  /* 0x00000003000085a7 */ /* 0x000ea400080010ff */
[----:B--2---:R-:W-:Y:S05]  /*94e0*/  @!P0 BRA `(.L_x_142) ;  /* 0xfffffffc00f08947 */ /* 0x004fea000383ffff */
[----:B------:R-:W-:Y:S05]  /*94f0*/  BRA `(.L_x_143) ;  /* 0xffffff9400d87947 */ /* 0x000fea000383ffff */
.L_x_49:
[----:B------:R-:W-:-:S07]  /*9500*/  MOV R0, UR5 ;  /* 0x0000000500007c02 */ /* 0x000fce0008000f00 */
.L_x_144:
[----:B-1----:R1:W2:Y:S02]  /*9510*/  SYNCS.PHASECHK.TRANS64.TRYWAIT P0, [R0+URZ], R3 ;  /* 0x00000003000075a7 */ /* 0x0022a400080011ff */
[----:B--2---:R-:W-:Y:S05]  /*9520*/  @!P0 NANOSLEEP.SYNCS 0x989680 ;  /* 0x009896800000895d */ /* 0x004fea0003900000 */
[----:B------:R-:W2:Y:S02]  /*9530*/  @!P0 SYNCS.PHASECHK.TRANS64 P0, [R0+URZ], R3 ;  /* 0x00000003000085a7 */ /* 0x000ea400080010ff */
[----:B--2---:R-:W-:Y:S05]  /*9540*/  @!P0 BRA `(.L_x_144) ;  /* 0xfffffffc00f08947 */ /* 0x004fea000383ffff */
[----:B------:R-:W-:Y:S05]  /*9550*/  BRA `(.L_x_145) ;  /* 0xffffff9400e47947 */ /* 0x000fea000383ffff */
.L_x_52:
[----:B--2---:R2:W3:Y:S02]  /*9560*/  SYNCS.PHASECHK.TRANS64.TRYWAIT P0, [R2+URZ+0x110], R5 ;  /* 0x00011005020075a7 */ /* 0x0044e400080011ff */
[----:B---3--:R-:W-:Y:S05]  /*9570*/  @!P0 NANOSLEEP.SYNCS 0x989680 ;  /* 0x009896800000895d */ /* 0x008fea0003900000 */
[----:B------:R-:W3:Y:S02]  /*9580*/  @!P0 SYNCS.PHASECHK.TRANS64 P0, [R2+URZ+0x110], R5 ;  /* 0x00011005020085a7 */ /* 0x000ee400080010ff */
[----:B---3--:R-:W-:Y:S05]  /*9590*/  @!P0 BRA `(.L_x_52) ;  /* 0xfffffffc00f08947 */ /* 0x008fea000383ffff */
[----:B------:R-:W-:Y:S05]  /*95a0*/  BRA `(.L_x_146) ;  /* 0xffffff9800407947 */ /* 0x000fea000383ffff */
.L_x_53:
[----:B------:R-:W-:-:S07]  /*95b0*/  MOV R2, UR4 ;  /* 0x0000000400027c02 */ /* 0x000fce0008000f00 */
.L_x_147:
[----:B--2---:R2:W3:Y:S02]  /*95c0*/  SYNCS.PHASECHK.TRANS64.TRYWAIT P0, [R2+URZ+0xc0], R5 ;  /* 0x0000c005020075a7 */ /* 0x0044e400080011ff */
[----:B---3--:R-:W-:Y:S05]  /*95d0*/  @!P0 NANOSLEEP.SYNCS 0x989680 ;  /* 0x009896800000895d */ /* 0x008fea0003900000 */
[----:B------:R-:W3:Y:S02]  /*95e0*/  @!P0 SYNCS.PHASECHK.TRANS64 P0, [R2+URZ+0xc0], R5 ;  /* 0x0000c005020085a7 */ /* 0x000ee400080010ff */
[----:B---3--:R-:W-:Y:S05]  /*95f0*/  @!P0 BRA `(.L_x_147) ;  /* 0xfffffffc00f08947 */ /* 0x008fea000383ffff */
[----:B------:R-:W-:Y:S05]  /*9600*/  BRA `(.L_x_148) ;  /* 0xffffff9800507947 */ /* 0x000fea000383ffff */
.L_x_54:
[----:B--2---:R2:W3:Y:S02]  /*9610*/  SYNCS.PHASECHK.TRANS64.TRYWAIT P1, [R2+URZ+0xb0], R5 ;  /* 0x0000b005020075a7 */ /* 0x0044e400080211ff */
[----:B---3--:R-:W-:Y:S05]  /*9620*/  @!P1 NANOSLEEP.SYNCS 0x989680 ;  /* 0x009896800000995d */ /* 0x008fea0003900000 */
[----:B------:R-:W3:Y:S02]  /*9630*/  @!P1 SYNCS.PHASECHK.TRANS64 P1, [R2+URZ+0xb0], R5 ;  /* 0x0000b005020095a7 */ /* 0x000ee400080210ff */
[----:B---3--:R-:W-:Y:S05]  /*9640*/  @!P1 BRA `(.L_x_54) ;  /* 0xfffffffc00f09947 */ /* 0x008fea000383ffff */
[----:B------:R-:W-:Y:S05]  /*9650*/  BRA `(.L_x_149) ;  /* 0xffffff9800807947 */ /* 0x000fea000383ffff */
.L_x_57:
[----:B------:R-:W-:-:S07]  /*9660*/  MOV R0, UR4 ;  /* 0x0000000400007c02 */ /* 0x000fce0008000f00 */
.L_x_150:
[----:B--2---:R2:W3:Y:S02]  /*9670*/  SYNCS.PHASECHK.TRANS64.TRYWAIT P0, [R0+URZ+0xc0], R3 ;  /* 0x0000c003000075a7 */ /* 0x0044e400080011ff */
[----:B---3--:R-:W-:Y:S05]  /*9680*/  @!P0 NANOSLEEP.SYNCS 0x989680 ;  /* 0x009896800000895d */ /* 0x008fea0003900000 */
[----:B------:R-:W3:Y:S02]  /*9690*/  @!P0 SYNCS.PHASECHK.TRANS64 P0, [R0+URZ+0xc0], R3 ;  /* 0x0000c003000085a7 */ /* 0x000ee400080010ff */
[----:B---3--:R-:W-:Y:S05]  /*96a0*/  @!P0 BRA `(.L_x_150) ;  /* 0xfffffffc00f08947 */ /* 0x008fea000383ffff */
[----:B------:R-:W-:Y:S05]  /*96b0*/  BRA `(.L_x_56) ;  /* 0xffffff9800d47947 */ /* 0x000fea000383ffff */
.L_x_66:
[----:B--2---:R-:W-:-:S04]  /*96c0*/  MOV R0, UR5 ;  /* 0x0000000500007c02 */ /* 0x004fc80008000f00 */
[----:B------:R2:W3:Y:S03]  /*96d0*/  SYNCS.PHASECHK.TRANS64.TRYWAIT P0, [R0+URZ+0x8], R7 ;  /* 0x00000807000075a7 */ /* 0x0004e600080011ff */
[----:B---3--:R-:W-:Y:S05]  /*96e0*/  @!P0 NANOSLEEP.SYNCS 0x989680 ;  /* 0x009896800000895d */ /* 0x008fea0003900000 */
[----:B------:R-:W3:Y:S02]  /*96f0*/  @!P0 SYNCS.PHASECHK.TRANS64 P0, [R0+URZ+0x8], R7 ;  /* 0x00000807000085a7 */ /* 0x000ee400080010ff */
[----:B---3--:R-:W-:Y:S05]  /*9700*/  @!P0 BRA `(.L_x_66) ;  /* 0xfffffffc00ec8947 */ /* 0x008fea000383ffff */
[----:B------:R-:W-:Y:S05]  /*9710*/  BRA `(.L_x_65) ;  /* 0xffffff9c00887947 */ /* 0x000fea000383ffff */
.L_x_68:
[----:B------:R-:W-:Y:S01]  /*9720*/  BSSY B0, `(.L_x_151) ;  /* 0x0000006000007945 */ /* 0x000fe20003800000 */
[----:B------:R-:W-:-:S07]  /*9730*/  MOV R15, 0xffffffff ;  /* 0xffffffff000f7802 */ /* 0x000fce0000000f00 */
[----:B-12--5:R-:W-:Y:S05]  /*9740*/  WARPSYNC.COLLECTIVE R15, `(.L_x_152) ;  /* 0x000000000f0c7348 */ /* 0x026fea0003c00000 */
[----:B------:R-:W-:Y:S02]  /*9750*/  ELECT P6, UR79, PT ;  /* 0x00000000004f782f */ /* 0x000fe400038c0000 */
[----:B------:R-:W-:Y:S01]  /*9760*/  MOV R14, UR79 ;  /* 0x0000004f000e7c02 */ /* 0x000fe20008000f00 */
[----:B-12--5:R-:W-:Y:S10]  /*9770*/  ENDCOLLECTIVE ;  /* 0x000000000000791b */ /* 0x026ff40003800000 */
.L_x_152:
[----:B------:R-:W-:Y:S05]  /*9780*/  BSYNC B0 ;  /* 0x0000000000007941 */ /* 0x000fea0003800000 */
.L_x_151:
[----:B------:R-:W-:Y:S01]  /*9790*/  PLOP3.LUT P0, PT, P6, PT, PT, 0x80, 0x8 ;  /* 0x000000000008781c */ /* 0x000fe2000370f070 */
[----:B------:R-:W-:-:S12]  /*97a0*/  BRA `(.L_x_153) ;  /* 0xffffff9c00b47947 */ /* 0x000fd8000383ffff */
.L_x_70:
[----:B--2---:R-:W-:-:S04]  /*97b0*/  MOV R0, UR5 ;  /* 0x0000000500007c02 */ /* 0x004fc80008000f00 */
[----:B------:R2:W3:Y:S03]  /*97c0*/  SYNCS.PHASECHK.TRANS64.TRYWAIT P0, [R0+URZ+0x8], R5 ;  /* 0x00000805000075a7 */ /* 0x0004e600080011ff */
[----:B---3--:R-:W-:Y:S05]  /*97d0*/  @!P0 NANOSLEEP.SYNCS 0x989680 ;  /* 0x009896800000895d */ /* 0x008fea0003900000 */
[----:B------:R-:W3:Y:S02]  /*97e0*/  @!P0 SYNCS.PHASECHK.TRANS64 P0, [R0+URZ+0x8], R5 ;  /* 0x00000805000085a7 */ /* 0x000ee400080010ff */
[----:B---3--:R-:W-:Y:S05]  /*97f0*/  @!P0 BRA `(.L_x_70) ;  /* 0xfffffffc00ec8947 */ /* 0x008fea000383ffff */
[----:B------:R-:W-:Y:S05]  /*9800*/  BRA `(.L_x_69) ;  /* 0xffffff9c00b87947 */ /* 0x000fea000383ffff */
.L_x_71:
[----:B-1----:R1:W2:Y:S02]  /*9810*/  SYNCS.PHASECHK.TRANS64.TRYWAIT P0, [R0+URZ+0xb0], R5 ;  /* 0x0000b005000075a7 */ /* 0x0022a400080011ff */
[----:B--2---:R-:W-:Y:S05]  /*9820*/  @!P0 NANOSLEEP.SYNCS 0x989680 ;  /* 0x009896800000895d */ /* 0x004fea0003900000 */
[----:B------:R-:W2:Y:S02]  /*9830*/  @!P0 SYNCS.PHASECHK.TRANS64 P0, [R0+URZ+0xb0], R5 ;  /* 0x0000b005000085a7 */ /* 0x000ea400080010ff */
[----:B--2---:R-:W-:Y:S05]  /*9840*/  @!P0 BRA `(.L_x_71) ;  /* 0xfffffffc00f08947 */ /* 0x004fea000383ffff */
[----:B------:R-:W-:Y:S05]  /*9850*/  BRA `(.L_x_154) ;  /* 0xffffffa000a47947 */ /* 0x000fea000383ffff */
.L_x_73:
[----:B------:R-:W-:-:S07]  /*9860*/  MOV R0, UR31 ;  /* 0x0000001f00007c02 */ /* 0x000fce0008000f00 */
.L_x_155:
[----:B-1----:R1:W2:Y:S02]  /*9870*/  SYNCS.PHASECHK.TRANS64.TRYWAIT P0, [R0+URZ+0xf0], R5 ;  /* 0x0000f005000075a7 */ /* 0x0022a400080011ff */
[----:B--2---:R-:W-:Y:S05]  /*9880*/  @!P0 NANOSLEEP.SYNCS 0x989680 ;  /* 0x009896800000895d */ /* 0x004fea0003900000 */
[----:B------:R-:W2:Y:S02]  /*9890*/  @!P0 SYNCS.PHASECHK.TRANS64 P0, [R0+URZ+0xf0], R5 ;  /* 0x0000f005000085a7 */ /* 0x000ea400080010ff */
[----:B--2---:R-:W-:Y:S05]  /*98a0*/  @!P0 BRA `(.L_x_155) ;  /* 0xfffffffc00f08947 */ /* 0x004fea000383ffff */
[----:B------:R-:W-:Y:S05]  /*98b0*/  BRA `(.L_x_156) ;  /* 0xffffffa000f07947 */ /* 0x000fea000383ffff */
.L_x_76:
[----:B------:R-:W-:Y:S07]  /*98c0*/  MOV R0, UR5 ;  /* 0x0000000500007c02 */ /* 0x000fee0008000f00 */
.L_x_157:
[----:B-1----:R1:W2:Y:S02]  /*98d0*/  SYNCS.PHASECHK.TRANS64.TRYWAIT P0, [R0+URZ], R5 ;  /* 0x00000005000075a7 */ /* 0x0022a400080011ff */
[----:B--2---:R-:W-:Y:S05]  /*98e0*/  @!P0 NANOSLEEP.SYNCS 0x989680 ;  /* 0x009896800000895d */ /* 0x004fea0003900000 */
[----:B------:R-:W2:Y:S02]  /*98f0*/  @!P0 SYNCS.PHASECHK.TRANS64 P0, [R0+URZ], R5 ;  /* 0x00000005000085a7 */ /* 0x000ea400080010ff */
[----:B--2---:R-:W-:Y:S05]  /*9900*/  @!P0 BRA `(.L_x_157) ;  /* 0xfffffffc00f08947 */ /* 0x004fea000383ffff */
[----:B------:R-:W-:Y:S05]  /*9910*/  BRA `(.L_x_75) ;  /* 0xffffffa400047947 */ /* 0x000fea000383ffff */
.L_x_80:
[----:B-1----:R-:W-:-:S07]  /*9920*/  MOV R0, UR4 ;  /* 0x0000000400007c02 */ /* 0x002fce0008000f00 */
.L_x_158:
[----:B-1----:R1:W2:Y:S02]  /*9930*/  SYNCS.PHASECHK.TRANS64.TRYWAIT P0, [R0+URZ], R3 ;  /* 0x00000003000075a7 */ /* 0x0022a400080011ff */
[----:B--2---:R-:W-:Y:S05]  /*9940*/  @!P0 NANOSLEEP.SYNCS 0x989680 ;  /* 0x009896800000895d */ /* 0x004fea0003900000 */
[----:B------:R-:W2:Y:S02]  /*9950*/  @!P0 SYNCS.PHASECHK.TRANS64 P0, [R0+URZ], R3 ;  /* 0x00000003000085a7 */ /* 0x000ea400080010ff */
[----:B--2---:R-:W-:Y:S05]  /*9960*/  @!P0 BRA `(.L_x_158) ;  /* 0xfffffffc00f08947 */ /* 0x004fea000383ffff */
[----:B------:R-:W-:Y:S05]  /*9970*/  BRA `(.L_x_159) ;  /* 0xffffffa400f87947 */ /* 0x000fea000383ffff */
.L_x_81:
[----:B------:R-:W-:-:S07]  /*9980*/  MOV R0, UR5 ;  /* 0x0000000500007c02 */ /* 0x000fce0008000f00 */
.L_x_160:
[----:B-1----:R1:W2:Y:S02]  /*9990*/  SYNCS.PHASECHK.TRANS64.TRYWAIT P0, [R0+URZ], R3 ;  /* 0x00000003000075a7 */ /* 0x0022a400080011ff */
[----:B--2---:R-:W-:Y:S05]  /*99a0*/  @!P0 NANOSLEEP.SYNCS 0x989680 ;  /* 0x009896800000895d */ /* 0x004fea0003900000 */
[----:B------:R-:W2:Y:S02]  /*99b0*/  @!P0 SYNCS.PHASECHK.TRANS64 P0, [R0+URZ], R3 ;  /* 0x00000003000085a7 */ /* 0x000ea400080010ff */
[----:B--2---:R-:W-:Y:S05]  /*99c0*/  @!P0 BRA `(.L_x_160) ;  /* 0xfffffffc00f08947 */ /* 0x004fea000383ffff */
[----:B------:R-:W-:Y:S05]  /*99d0*/  BRA `(.L_x_161) ;  /* 0xffffffa800047947 */ /* 0x000fea000383ffff */
.L_x_82:
[----:B------:R-:W-:-:S07]  /*99e0*/  MOV R0, UR5 ;  /* 0x0000000500007c02 */ /* 0x000fce0008000f00 */
.L_x_162:
[----:B-1----:R1:W2:Y:S02]  /*99f0*/  SYNCS.PHASECHK.TRANS64.TRYWAIT P0, [R0+URZ], R3 ;  /* 0x00000003000075a7 */ /* 0x0022a400080011ff */
[----:B--2---:R-:W-:Y:S05]  /*9a00*/  @!P0 NANOSLEEP.SYNCS 0x989680 ;  /* 0x009896800000895d */ /* 0x004fea0003900000 */
[----:B------:R-:W2:Y:S02]  /*9a10*/  @!P0 SYNCS.PHASECHK.TRANS64 P0, [R0+URZ], R3 ;  /* 0x00000003000085a7 */ /* 0x000ea400080010ff */
[----:B--2---:R-:W-:Y:S05]  /*9a20*/  @!P0 BRA `(.L_x_162) ;  /* 0xfffffffc00f08947 */ /* 0x004fea000383ffff */
[----:B------:R-:W-:Y:S05]  /*9a30*/  BRA `(.L_x_163) ;  /* 0xffffffa800107947 */ /* 0x000fea000383ffff */
.L_x_85:
[----:B------:R-:W-:-:S07]  /*9a40*/  MOV R0, UR26 ;  /* 0x0000001a00007c02 */ /* 0x000fce0008000f00 */
.L_x_164:
[----:B-1----:R1:W2:Y:S02]  /*9a50*/  SYNCS.PHASECHK.TRANS64.TRYWAIT P1, [R0+URZ+0x130], R3 ;  /* 0x00013003000075a7 */ /* 0x0022a400080211ff */
[----:B--2---:R-:W-:Y:S05]  /*9a60*/  @!P1 NANOSLEEP.SYNCS 0x989680 ;  /* 0x009896800000995d */ /* 0x004fea0003900000 */
[----:B------:R-:W2:Y:S02]  /*9a70*/  @!P1 SYNCS.PHASECHK.TRANS64 P1, [R0+URZ+0x130], R3 ;  /* 0x00013003000095a7 */ /* 0x000ea400080210ff */
[----:B--2---:R-:W-:Y:S05]  /*9a80*/  @!P1 BRA `(.L_x_164) ;  /* 0xfffffffc00f09947 */ /* 0x004fea000383ffff */
[----:B------:R-:W-:Y:S05]  /*9a90*/  BRA `(.L_x_165) ;  /* 0xffffffa8005c7947 */ /* 0x000fea000383ffff */
.L_x_90:
[----:B---3--:R3:W4:Y:S02]  /*9aa0*/  SYNCS.PHASECHK.TRANS64.TRYWAIT P0, [R12+URZ+0xb0], R9 ;  /* 0x0000b0090c0075a7 */ /* 0x00872400080011ff */
[----:B----4-:R-:W-:Y:S05]  /*9ab0*/  @!P0 NANOSLEEP.SYNCS 0x989680 ;  /* 0x009896800000895d */ /* 0x010fea0003900000 */
[----:B------:R-:W4:Y:S02]  /*9ac0*/  @!P0 SYNCS.PHASECHK.TRANS64 P0, [R12+URZ+0xb0], R9 ;  /* 0x0000b0090c0085a7 */ /* 0x000f2400080010ff */
[----:B----4-:R-:W-:Y:S05]  /*9ad0*/  @!P0 BRA `(.L_x_90) ;  /* 0xfffffffc00f08947 */ /* 0x010fea000383ffff */
[----:B------:R-:W-:Y:S05]  /*9ae0*/  BRA `(.L_x_166) ;  /* 0xffffffac00807947 */ /* 0x000fea000383ffff */
.L_x_93:
[----:B------:R-:W-:Y:S07]  /*9af0*/  MOV R0, UR21 ;  /* 0x0000001500007c02 */ /* 0x000fee0008000f00 */
.L_x_167:
[----:B-1----:R1:W3:Y:S02]  /*9b00*/  SYNCS.PHASECHK.TRANS64.TRYWAIT P2, [R0+URZ+0xa8], R11 ;  /* 0x0000a80b000075a7 */ /* 0x0022e400080411ff */
[----:B---3--:R-:W-:Y:S05]  /*9b10*/  @!P2 NANOSLEEP.SYNCS 0x989680 ;  /* 0x009896800000a95d */ /* 0x008fea0003900000 */
[----:B------:R-:W3:Y:S02]  /*9b20*/  @!P2 SYNCS.PHASECHK.TRANS64 P2, [R0+URZ+0xa8], R11 ;  /* 0x0000a80b0000a5a7 */ /* 0x000ee400080410ff */
[----:B---3--:R-:W-:Y:S05]  /*9b30*/  @!P2 BRA `(.L_x_167) ;  /* 0xfffffffc00f0a947 */ /* 0x008fea000383ffff */
[----:B------:R-:W-:Y:S05]  /*9b40*/  BRA `(.L_x_92) ;  /* 0xffffffb000e87947 */ /* 0x000fea000383ffff */
.L_x_96:
[----:B---3--:R-:W-:Y:S07]  /*9b50*/  MOV R0, UR21 ;  /* 0x0000001500007c02 */ /* 0x008fee0008000f00 */
.L_x_168:
[----:B-1----:R1:W3:Y:S02]  /*9b60*/  SYNCS.PHASECHK.TRANS64.TRYWAIT P0, [R0+URZ+0x90], R9 ;  /* 0x00009009000075a7 */ /* 0x0022e400080011ff */
[----:B---3--:R-:W-:Y:S05]  /*9b70*/  @!P0 NANOSLEEP.SYNCS 0x989680 ;  /* 0x009896800000895d */ /* 0x008fea0003900000 */
[----:B------:R-:W3:Y:S02]  /*9b80*/  @!P0 SYNCS.PHASECHK.TRANS64 P0, [R0+URZ+0x90], R9 ;  /* 0x00009009000085a7 */ /* 0x000ee400080010ff */
[----:B---3--:R-:W-:Y:S05]  /*9b90*/  @!P0 BRA `(.L_x_168) ;  /* 0xfffffffc00f08947 */ /* 0x008fea000383ffff */
[----:B------:R-:W-:Y:S05]  /*9ba0*/  BRA `(.L_x_169) ;  /* 0xffffffb400447947 */ /* 0x000fea000383ffff */
.L_x_97:
[----:B------:R-:W-:Y:S07]  /*9bb0*/  MOV R0, UR21 ;  /* 0x0000001500007c02 */ /* 0x000fee0008000f00 */
.L_x_170:
[----:B-1----:R1:W3:Y:S02]  /*9bc0*/  SYNCS.PHASECHK.TRANS64.TRYWAIT P0, [R0+URZ+0x98], R9 ;  /* 0x00009809000075a7 */ /* 0x0022e400080011ff */
[----:B---3--:R-:W-:Y:S05]  /*9bd0*/  @!P0 NANOSLEEP.SYNCS 0x989680 ;  /* 0x009896800000895d */ /* 0x008fea0003900000 */
[----:B------:R-:W3:Y:S02]  /*9be0*/  @!P0 SYNCS.PHASECHK.TRANS64 P0, [R0+URZ+0x98], R9 ;  /* 0x00009809000085a7 */ /* 0x000ee400080010ff */
[----:B---3--:R-:W-:Y:S05]  /*9bf0*/  @!P0 BRA `(.L_x_170) ;  /* 0xfffffffc00f08947 */ /* 0x008fea000383ffff */
[----:B------:R-:W-:Y:S05]  /*9c00*/  BRA `(.L_x_171) ;  /* 0xffffffb4007c7947 */ /* 0x000fea000383ffff */
.L_x_99:
[----:B------:R-:W-:-:S07]  /*9c10*/  MOV R0, UR21 ;  /* 0x0000001500007c02 */ /* 0x000fce0008000f00 */
.L_x_172:
[----:B-1----:R1:W4:Y:S02]  /*9c20*/  SYNCS.PHASECHK.TRANS64.TRYWAIT P0, [R0+URZ+0x90], R3 ;  /* 0x00009003000075a7 */ /* 0x00232400080011ff */
[----:B----4-:R-:W-:Y:S05]  /*9c30*/  @!P0 NANOSLEEP.SYNCS 0x989680 ;  /* 0x009896800000895d */ /* 0x010fea0003900000 */
[----:B------:R-:W4:Y:S02]  /*9c40*/  @!P0 SYNCS.PHASECHK.TRANS64 P0, [R0+URZ+0x90], R3 ;  /* 0x00009003000085a7 */ /* 0x000f2400080010ff */
[----:B----4-:R-:W-:Y:S05]  /*9c50*/  @!P0 BRA `(.L_x_172) ;  /* 0xfffffffc00f08947 */ /* 0x010fea000383ffff */
[----:B------:R-:W-:Y:S05]  /*9c60*/  BRA `(.L_x_173) ;  /* 0xffffffb400ec7947 */ /* 0x000fea000383ffff */
.L_x_101:
[----:B--2---:R2:W4:Y:S02]  /*9c70*/  SYNCS.PHASECHK.TRANS64.TRYWAIT P0, [R3+URZ+0xb0], R0 ;  /* 0x0000b000030075a7 */ /* 0x00452400080011ff */
[----:B----4-:R-:W-:Y:S05]  /*9c80*/  @!P0 NANOSLEEP.SYNCS 0x989680 ;  /* 0x009896800000895d */ /* 0x010fea0003900000 */
[----:B------:R-:W4:Y:S02]  /*9c90*/  @!P0 SYNCS.PHASECHK.TRANS64 P0, [R3+URZ+0xb0], R0 ;  /* 0x0000b000030085a7 */ /* 0x000f2400080010ff */
[----:B----4-:R-:W-:Y:S05]  /*9ca0*/  @!P0 BRA `(.L_x_101) ;  /* 0xfffffffc00f08947 */ /* 0x010fea000383ffff */
[----:B------:R-:W-:Y:S05]  /*9cb0*/  BRA `(.L_x_174) ;  /* 0xffffffb800b07947 */ /* 0x000fea000383ffff */
.L_x_112:
[----:B--2---:R2:W1:Y:S02]  /*9cc0*/  SYNCS.PHASECHK.TRANS64.TRYWAIT P1, [R3+URZ+0x80], R2 ;  /* 0x00008002030075a7 */ /* 0x00446400080211ff */
[----:B-1----:R-:W-:Y:S05]  /*9cd0*/  @!P1 NANOSLEEP.SYNCS 0x989680 ;  /* 0x009896800000995d */ /* 0x002fea0003900000 */
[----:B------:R-:W1:Y:S02]  /*9ce0*/  @!P1 SYNCS.PHASECHK.TRANS64 P1, [R3+URZ+0x80], R2 ;  /* 0x00008002030095a7 */ /* 0x000e6400080210ff */
[----:B-1----:R-:W-:Y:S05]  /*9cf0*/  @!P1 BRA `(.L_x_112) ;  /* 0xfffffffc00f09947 */ /* 0x002fea000383ffff */
[----:B------:R-:W-:Y:S05]  /*9d00*/  BRA `(.L_x_111) ;  /* 0xffffffc800207947 */ /* 0x000fea000383ffff */
.L_x_114:
[----:B-1----:R1:W3:Y:S02]  /*9d10*/  SYNCS.PHASECHK.TRANS64.TRYWAIT P0, [R164+URZ+0xd0], R5 ;  /* 0x0000d005a40075a7 */ /* 0x0022e400080011ff */
[----:B---3--:R-:W-:Y:S05]  /*9d20*/  @!P0 NANOSLEEP.SYNCS 0x989680 ;  /* 0x009896800000895d */ /* 0x008fea0003900000 */
[----:B------:R-:W3:Y:S02]  /*9d30*/  @!P0 SYNCS.PHASECHK.TRANS64 P0, [R164+URZ+0xd0], R5 ;  /* 0x0000d005a40085a7 */ /* 0x000ee400080010ff */
[----:B---3--:R-:W-:Y:S05]  /*9d40*/  @!P0 BRA `(.L_x_114) ;  /* 0xfffffffc00f08947 */ /* 0x008fea000383ffff */
[----:B------:R-:W-:Y:S05]  /*9d50*/  BRA `(.L_x_113) ;  /* 0xffffffc800787947 */ /* 0x000fea000383ffff */
.L_x_123:
[----:B---3--:R3:W4:Y:S02]  /*9d60*/  SYNCS.PHASECHK.TRANS64.TRYWAIT P0, [R200+URZ+0x80], R3 ;  /* 0x00008003c80075a7 */ /* 0x00872400080011ff */
[----:B----4-:R-:W-:Y:S05]  /*9d70*/  @!P0 NANOSLEEP.SYNCS 0x989680 ;  /* 0x009896800000895d */ /* 0x010fea0003900000 */
[----:B------:R-:W4:Y:S02]  /*9d80*/  @!P0 SYNCS.PHASECHK.TRANS64 P0, [R200+URZ+0x80], R3 ;  /* 0x00008003c80085a7 */ /* 0x000f2400080010ff */
[----:B----4-:R-:W-:Y:S05]  /*9d90*/  @!P0 BRA `(.L_x_123) ;  /* 0xfffffffc00f08947 */ /* 0x010fea000383ffff */
[----:B------:R-:W-:Y:S05]  /*9da0*/  BRA `(.L_x_122) ;  /* 0xffffffdc00887947 */ /* 0x000fea000383ffff */
        .weak           $__internal_0_$__cuda_sm10x_tcgen05_guardrail_trap_col_being_dealloced_not_returned_by_alloc
        .type           $__internal_0_$__cuda_sm10x_tcgen05_guardrail_trap_col_being_dealloced_not_returned_by_alloc,@function
        .size           $__internal_0_$__cuda_sm10x_tcgen05_guardrail_trap_col_being_dealloced_not_returned_by_alloc,($__internal_1_$__cuda_sm10x_tcgen05_guardrail_trap_phase_invalid_during_alloc - $__internal_0_$__cuda_sm10x_tcgen05_guardrail_trap_col_being_dealloced_not_returned_by_alloc)
$__internal_0_$__cuda_sm10x_tcgen05_guardrail_trap_col_being_dealloced_not_returned_by_alloc:
[----:B------:R-:W-:Y:S05]  /*9db0*/  BPT.TRAP 0x1 ;  /* 0x000000040000795c */ /* 0x000fea0000300000 */
[----:B------:R-:W-:-:S04]  /*9dc0*/  HFMA2 R3, -RZ, RZ, 0, 0 ;  /* 0x00000000ff037431 */ /* 0x000fc800000001ff */
[----:B------:R-:W-:Y:S05]  /*9dd0*/  RET.REL.NODEC R2 `(_ZN7cutlass13device_kernelINS_4gemm6kernel13GemmUniversalIN4cute5tupleIJiiiiEEENS1_10collective13CollectiveMmaINS1_35MainloopSm100TmaUmmaWarpSpecializedILi8ELi2ELi4ENS5_IJNS4_1CILi2EEENSA_ILi4EEENSA_ILi1EEEEEEEENS5_IJNSA_ILi256EEENSA_ILi128EEESH_EEENS_12float_e5m2_tENS5_IJlSD_lEEESJ_SK_NS4_8TiledMMAINS4_8MMA_AtomIJNS4_10MMA_TraitsINS4_25SM100_MMA_F8F6F4_2x1SM_SSEJSJ_SJ_fSG_SH_NS4_17integral_constantINS4_4UMMA5MajorELSR_0EEESS_NSP_INSQ_7ScaleInELST_0EEESU_EEEEEENS4_6LayoutINS5_IJSD_SD_SD_EEENS5_IJNSA_ILi0EEESZ_SZ_EEEEENS5_IJNS4_10UnderscoreES12_S12_EEEEENS4_28SM100_TMA_2SM_LOAD_MULTICASTENS4_14ComposedLayoutINS4_7SwizzleILi3ELi4ELi3EEENS4_18smem_ptr_flag_bitsILi8EEENSX_INS5_IJNSA_ILi8EEESH_EEENS5_IJSH_SD_EEEEEEEvNS4_8identityENS4_18SM100_TMA_2SM_LOADES1F_vS1G_EENS_8epilogue10collective18CollectiveEpilogueINS1J_23Sm100TmaWarpSpecializedILi2ELi2ELi64ELb0ELb0EEEJNS5_IJSH_SH_SH_EEENS5_IJNSX_ISH_SD_EENSX_INSA_ILi64EEESD_EEEEESJ_SK_SJ_SK_NS1J_6fusion15FusionCallbacksIS1N_NS1T_17LinearCombinationISJ_fSJ_fLNS_15FloatRoundStyleE2EEES1O_S1S_JEEENS4_5SM1004TMEM4LOAD26SM100_TMEM_LOAD_32dp32b64xENS4_13SM90_TMA_LOADENS16_INS17_ILi2ELi4ELi3EEES1A_NSX_INS5_IJS1B_S1Q_EEENS5_IJS1Q_SD_EEEEEEENS4_39AutoVectorizingCopyWithAssumedAlignmentILi128EEENS4_14SM90_TMA_STOREES28_S2A_S2A_EEEvvEEEEvNT_6ParamsE) ;  /* 0xffffff6002887950 */ /* 0x000fea0003c3ffff */
        .weak           $__internal_1_$__cuda_sm10x_tcgen05_guardrail_trap_phase_invalid_during_alloc
        .type           $__internal_1_$__cuda_sm10x_tcgen05_guardrail_trap_phase_invalid_during_alloc,@function
        .size           $__internal_1_$__cuda_sm10x_tcgen05_guardrail_trap_phase_invalid_during_alloc,($__internal_2_$__cuda_sm10x_tcgen05_guardrail_trap_unallocated_columns_being_dealloced - $__internal_1_$__cuda_sm10x_tcgen05_guardrail_trap_phase_invalid_during_alloc)
$__internal_1_$__cuda_sm10x_tcgen05_guardrail_trap_phase_invalid_during_alloc:
[----:B------:R-:W-:Y:S05]  /*9de0*/  BPT.TRAP 0x1 ;  /* 0x000000040000795c */ /* 0x000fea0000300000 */
[----:B------:R-:W-:-:S04]  /*9df0*/  MOV R5, 0x0 ;  /* 0x0000000000057802 */ /* 0x000fc80000000f00 */
[----:B------:R-:W-:Y:S05]  /*9e00*/  RET.REL.NODEC R4 `(_ZN7cutlass13device_kernelINS_4gemm6kernel13GemmUniversalIN4cute5tupleIJiiiiEEENS1_10collective13CollectiveMmaINS1_35MainloopSm100TmaUmmaWarpSpecializedILi8ELi2ELi4ENS5_IJNS4_1CILi2EEENSA_ILi4EEENSA_ILi1EEEEEEEENS5_IJNSA_ILi256EEENSA_ILi128EEESH_EEENS_12float_e5m2_tENS5_IJlSD_lEEESJ_SK_NS4_8TiledMMAINS4_8MMA_AtomIJNS4_10MMA_TraitsINS4_25SM100_MMA_F8F6F4_2x1SM_SSEJSJ_SJ_fSG_SH_NS4_17integral_constantINS4_4UMMA5MajorELSR_0EEESS_NSP_INSQ_7ScaleInELST_0EEESU_EEEEEENS4_6LayoutINS5_IJSD_SD_SD_EEENS5_IJNSA_ILi0EEESZ_SZ_EEEEENS5_IJNS4_10UnderscoreES12_S12_EEEEENS4_28SM100_TMA_2SM_LOAD_MULTICASTENS4_14ComposedLayoutINS4_7SwizzleILi3ELi4ELi3EEENS4_18smem_ptr_flag_bitsILi8EEENSX_INS5_IJNSA_ILi8EEESH_EEENS5_IJSH_SD_EEEEEEEvNS4_8identityENS4_18SM100_TMA_2SM_LOADES1F_vS1G_EENS_8epilogue10collective18CollectiveEpilogueINS1J_23Sm100TmaWarpSpecializedILi2ELi2ELi64ELb0ELb0EEEJNS5_IJSH_SH_SH_EEENS5_IJNSX_ISH_SD_EENSX_INSA_ILi64EEESD_EEEEESJ_SK_SJ_SK_NS1J_6fusion15FusionCallbacksIS1N_NS1T_17LinearCombinationISJ_fSJ_fLNS_15FloatRoundStyleE2EEES1O_S1S_JEEENS4_5SM1004TMEM4LOAD26SM100_TMEM_LOAD_32dp32b64xENS4_13SM90_TMA_LOADENS16_INS17_ILi2ELi4ELi3EEES1A_NSX_INS5_IJS1B_S1Q_EEENS5_IJS1Q_SD_EEEEEEENS4_39AutoVectorizingCopyWithAssumedAlignmentILi128EEENS4_14SM90_TMA_STOREES28_S2A_S2A_EEEvvEEEEvNT_6ParamsE) ;  /* 0xffffff60047c7950 */ /* 0x000fea0003c3ffff */
        .weak           $__internal_2_$__cuda_sm10x_tcgen05_guardrail_trap_unallocated_columns_being_dealloced
        .type           $__internal_2_$__cuda_sm10x_tcgen05_guardrail_trap_unallocated_columns_being_dealloced,@function
        .size           $__internal_2_$__cuda_sm10x_tcgen05_guardrail_trap_unallocated_columns_being_dealloced,(.L_x_176 - $__internal_2_$__cuda_sm10x_tcgen05_guardrail_trap_unallocated_columns_being_dealloced)
$__internal_2_$__cuda_sm10x_tcgen05_guardrail_trap_unallocated_columns_being_dealloced:
[----:B------:R-:W-:Y:S05]  /*9e10*/  BPT.TRAP 0x1 ;  /* 0x000000040000795c */ /* 0x000fea0000300000 */
[----:B------:R-:W-:-:S04]  /*9e20*/  HFMA2 R3, -RZ, RZ, 0, 0 ;  /* 0x00000000ff037431 */ /* 0x000fc800000001ff */
[----:B------:R-:W-:Y:S05]  /*9e30*/  RET.REL.NODEC R2 `(_ZN7cutlass13device_kernelINS_4gemm6kernel13GemmUniversalIN4cute5tupleIJiiiiEEENS1_10collective13CollectiveMmaINS1_35MainloopSm100TmaUmmaWarpSpecializedILi8ELi2ELi4ENS5_IJNS4_1CILi2EEENSA_ILi4EEENSA_ILi1EEEEEEEENS5_IJNSA_ILi256EEENSA_ILi128EEESH_EEENS_12float_e5m2_tENS5_IJlSD_lEEESJ_SK_NS4_8TiledMMAINS4_8MMA_AtomIJNS4_10MMA_TraitsINS4_25SM100_MMA_F8F6F4_2x1SM_SSEJSJ_SJ_fSG_SH_NS4_17integral_constantINS4_4UMMA5MajorELSR_0EEESS_NSP_INSQ_7ScaleInELST_0EEESU_EEEEEENS4_6LayoutINS5_IJSD_SD_SD_EEENS5_IJNSA_ILi0EEESZ_SZ_EEEEENS5_IJNS4_10UnderscoreES12_S12_EEEEENS4_28SM100_TMA_2SM_LOAD_MULTICASTENS4_14ComposedLayoutINS4_7SwizzleILi3ELi4ELi3EEENS4_18smem_ptr_flag_bitsILi8EEENSX_INS5_IJNSA_ILi8EEESH_EEENS5_IJSH_SD_EEEEEEEvNS4_8identityENS4_18SM100_TMA_2SM_LOADES1F_vS1G_EENS_8epilogue10collective18CollectiveEpilogueINS1J_23Sm100TmaWarpSpecializedILi2ELi2ELi64ELb0ELb0EEEJNS5_IJSH_SH_SH_EEENS5_IJNSX_ISH_SD_EENSX_INSA_ILi64EEESD_EEEEESJ_SK_SJ_SK_NS1J_6fusion15FusionCallbacksIS1N_NS1T_17LinearCombinationISJ_fSJ_fLNS_15FloatRoundStyleE2EEES1O_S1S_JEEENS4_5SM1004TMEM4LOAD26SM100_TMEM_LOAD_32dp32b64xENS4_13SM90_TMA_LOADENS16_INS17_ILi2ELi4ELi3EEES1A_NSX_INS5_IJS1B_S1Q_EEENS5_IJS1Q_SD_EEEEEEENS4_39AutoVectorizingCopyWithAssumedAlignmentILi128EEENS4_14SM90_TMA_STOREES28_S2A_S2A_EEEvvEEEEvNT_6ParamsE) ;  /* 0xffffff6002707950 */ /* 0x000fea0003c3ffff */
.L_x_175:
[----:B------:R-:W-:-:S00]  /*9e40*/  BRA `(.L_x_175) ;  /* 0xfffffffc00fc7947 */ /* 0x000fc0000383ffff */
[----:B------:R-:W-:-:S00]  /*9e50*/  NOP ;  /* 0x0000000000007918 */ /* 0x000fc00000000000 */
        /* <DEDUP_REMOVED lines=10> */
.L_x_176:


//--------------------- .nv.global.init           --------------------------
	.section	.nv.global.init,"aw",@progbits
.nv.global.init:
	.type		$str$27,@object
	.size		$str$27,($str$28 - $str$27)
$str$27:
        /*0000*/ 	.byte	0x28, 0x61, 0x64, 0x64, 0x72, 0x65, 0x73, 0x73, 0x20, 0x26, 0x20, 0x6d, 0x61, 0x73, 0x6b, 0x29
        /*0010*/ 	.byte	0x20, 0x3d, 0x3d, 0x20, 0x30, 0x00
	.type		$str$28,@object
	.size		$str$28,($str$26 - $str$28)
$str$28:
        /*0016*/ 	.byte	0x2f, 0x74, 0x6d, 0x70, 0x2f, 0x63, 0x75, 0x74, 0x6c, 0x61, 0x73, 0x73, 0x5f, 0x73, 0x77, 0x65
        /*0026*/ 	.byte	0x65, 0x70, 0x5f, 0x73, 0x72, 0x63, 0x2f, 0x69, 0x6e, 0x63, 0x6c, 0x75, 0x64, 0x65, 0x2f, 0x63
        /*0036*/ 	.byte	0x75, 0x74, 0x65, 0x2f, 0x70, 0x6f, 0x69, 0x6e, 0x74, 0x65, 0x72, 0x5f, 0x66, 0x6c, 0x61, 0x67
        /*0046*/ 	.byte	0x67, 0x65, 0x64, 0x2e, 0x68, 0x70, 0x70, 0x00
	.type		$str$26,@object
	.size		$str$26,($str$25 - $str$26)
$str$26:
        /*004e*/ 	.byte	0x2f, 0x74, 0x6d, 0x70, 0x2f, 0x63, 0x75, 0x74, 0x6c, 0x61, 0x73, 0x73, 0x5f, 0x73, 0x77, 0x65
        /*005e*/ 	.byte	0x65, 0x70, 0x5f, 0x73, 0x72, 0x63, 0x2f, 0x69, 0x6e, 0x63, 0x6c, 0x75, 0x64, 0x65, 0x2f, 0x63
        /*006e*/ 	.byte	0x75, 0x74, 0x65, 0x2f, 0x61, 0x74, 0x6f, 0x6d, 0x2f, 0x63, 0x6f, 0x70, 0x79, 0x5f, 0x74, 0x72
        /*007e*/ 	.byte	0x61, 0x69, 0x74, 0x73, 0x5f, 0x73, 0x6d, 0x31, 0x30, 0x30, 0x2e, 0x68, 0x70, 0x70, 0x00
	.type		$str$25,@object
	.size		$str$25,(__unnamed_1 - $str$25)
$str$25:
        /*008d*/ 	.byte	0x28, 0x28, 0x75, 0x69, 0x6e, 0x74, 0x33, 0x32, 0x5f, 0x74, 0x28, 0x74, 0x68, 0x72, 0x65, 0x61
        /*009d*/ 	.byte	0x64, 0x49, 0x64, 0x78, 0x2e, 0x78, 0x29, 0x20, 0x2f, 0x20, 0x33, 0x32, 0x29, 0x20, 0x25, 0x20
        /*00ad*/ 	.byte	0x34, 0x29, 0x20, 0x3d, 0x3d, 0x20, 0x28, 0x28, 0x28, 0x74, 0x6d, 0x65, 0x6d, 0x5f, 0x61, 0x64
        /*00bd*/ 	.byte	0x64, 0x72, 0x20, 0x3e, 0x3e, 0x20, 0x31, 0x36, 0x29, 0x20, 0x2f, 0x20, 0x33, 0x32, 0x29, 0x20
        /*00cd*/ 	.byte	0x25, 0x20, 0x34, 0x29, 0x00
	.type		__unnamed_1,@object
	.size		__unnamed_1,(__unnamed_2 - __unnamed_1)
__unnamed_1:
        /*00d2*/ 	.byte	0x61, 0x75, 0x74, 0x6f, 0x20, 0x63, 0x75, 0x74, 0x65, 0x3a, 0x3a, 0x61, 0x73, 0x5f, 0x70, 0x6f
        /* <DEDUP_REMOVED lines=24> */
        /*0262*/ 	.byte	0x43, 0x3c, 0x38, 0x31, 0x39, 0x32, 0x3e, 0x3e, 0x3e, 0x3e, 0x5d, 0x00
	.type		__unnamed_2,@object
	.size		__unnamed_2,(.L_2 - __unnamed_2)
__unnamed_2:
        /* <DEDUP_REMOVED lines=42> */
        /*050e*/ 	.byte	0x3e, 0x3e, 0x3e, 0x3e, 0x5d, 0x00
.L_2:


//--------------------- .nv.shared._ZN7cutlass13device_kernelINS_4gemm6kernel13GemmUniversalIN4cute5tupleIJiiiiEEENS1_10collective13CollectiveMmaINS1_35MainloopSm100TmaUmmaWarpSpecializedILi8ELi2ELi4ENS5_IJNS4_1CILi2EEENSA_ILi4EEENSA_ILi1EEEEEEEENS5_IJNSA_ILi256EEENSA_ILi128EEESH_EEENS_12float_e5m2_tENS5_IJlSD_lEEESJ_SK_NS4_8TiledMMAINS4_8MMA_AtomIJNS4_10MMA_TraitsINS4_25SM100_MMA_F8F6F4_2x1SM_SSEJSJ_SJ_fSG_SH_NS4_17integral_constantINS4_4UMMA5MajorELSR_0EEESS_NSP_INSQ_7ScaleInELST_0EEESU_EEEEEENS4_6LayoutINS5_IJSD_SD_SD_EEENS5_IJNSA_ILi0EEESZ_SZ_EEEEENS5_IJNS4_10UnderscoreES12_S12_EEEEENS4_28SM100_TMA_2SM_LOAD_MULTICASTENS4_14ComposedLayoutINS4_7SwizzleILi3ELi4ELi3EEENS4_18smem_ptr_flag_bitsILi8EEENSX_INS5_IJNSA_ILi8EEESH_EEENS5_IJSH_SD_EEEEEEEvNS4_8identityENS4_18SM100_TMA_2SM_LOADES1F_vS1G_EENS_8epilogue10collective18CollectiveEpilogueINS1J_23Sm100TmaWarpSpecializedILi2ELi2ELi64ELb0ELb0EEEJNS5_IJSH_SH_SH_EEENS5_IJNSX_ISH_SD_EENSX_INSA_ILi64EEESD_EEEEESJ_SK_SJ_SK_NS1J_6fusion15FusionCallbacksIS1N_NS1T_17LinearCombinationISJ_fSJ_fLNS_15FloatRoundStyleE2EEES1O_S1S_JEEENS4_5SM1004TMEM4LOAD26SM100_TMEM_LOAD_32dp32b64xENS4_13SM90_TMA_LOADENS16_INS17_ILi2ELi4ELi3EEES1A_NSX_INS5_IJS1B_S1Q_EEENS5_IJS1Q_SD_EEEEEEENS4_39AutoVectorizingCopyWithAssumedAlignmentILi128EEENS4_14SM90_TMA_STOREES28_S2A_S2A_EEEvvEEEEvNT_6ParamsE --------------------------
	.section	.nv.shared._ZN7cutlass13device_kernelINS_4gemm6kernel13GemmUniversalIN4cute5tupleIJiiiiEEENS1_10collective13CollectiveMmaINS1_35MainloopSm100TmaUmmaWarpSpecializedILi8ELi2ELi4ENS5_IJNS4_1CILi2EEENSA_ILi4EEENSA_ILi1EEEEEEEENS5_IJNSA_ILi256EEENSA_ILi128EEESH_EEENS_12float_e5m2_tENS5_IJlSD_lEEESJ_SK_NS4_8TiledMMAINS4_8MMA_AtomIJNS4_10MMA_TraitsINS4_25SM100_MMA_F8F6F4_2x1SM_SSEJSJ_SJ_fSG_SH_NS4_17integral_constantINS4_4UMMA5MajorELSR_0EEESS_NSP_INSQ_7ScaleInELST_0EEESU_EEEEEENS4_6LayoutINS5_IJSD_SD_SD_EEENS5_IJNSA_ILi0EEESZ_SZ_EEEEENS5_IJNS4_10UnderscoreES12_S12_EEEEENS4_28SM100_TMA_2SM_LOAD_MULTICASTENS4_14ComposedLayoutINS4_7SwizzleILi3ELi4ELi3EEENS4_18smem_ptr_flag_bitsILi8EEENSX_INS5_IJNSA_ILi8EEESH_EEENS5_IJSH_SD_EEEEEEEvNS4_8identityENS4_18SM100_TMA_2SM_LOADES1F_vS1G_EENS_8epilogue10collective18CollectiveEpilogueINS1J_23Sm100TmaWarpSpecializedILi2ELi2ELi64ELb0ELb0EEEJNS5_IJSH_SH_SH_EEENS5_IJNSX_ISH_SD_EENSX_INSA_ILi64EEESD_EEEEESJ_SK_SJ_SK_NS1J_6fusion15FusionCallbacksIS1N_NS1T_17LinearCombinationISJ_fSJ_fLNS_15FloatRoundStyleE2EEES1O_S1S_JEEENS4_5SM1004TMEM4LOAD26SM100_TMEM_LOAD_32dp32b64xENS4_13SM90_TMA_LOADENS16_INS17_ILi2ELi4ELi3EEES1A_NSX_INS5_IJS1B_S1Q_EEENS5_IJS1Q_SD_EEEEEEENS4_39AutoVectorizingCopyWithAssumedAlignmentILi128EEENS4_14SM90_TMA_STOREES28_S2A_S2A_EEEvvEEEEvNT_6ParamsE,"aw",@nobits
	.sectionflags	@""
	.align	16
	.zero		1024


//--------------------- .nv.shared.reserved.0     --------------------------
	.section	.nv.shared.reserved.0,"aw",@nobits
	.weak		__nv_reservedSMEM_offset_0_alias
	.size		__nv_reservedSMEM_offset_0_alias, 0, 64
	.other		__nv_reservedSMEM_offset_0_alias,@"STO_CUDA_RESERVED_SHARED STV_DEFAULT"
__nv_reservedSMEM_offset_0_alias:
	.zero		0
.nv.shared.reserved.0:
	.zero		64
	.weak		__nv_reservedSMEM_tcgen05_partition
	.type		__nv_reservedSMEM_tcgen05_partition,@object
	.size		__nv_reservedSMEM_tcgen05_partition,(.L_0 - __nv_reservedSMEM_tcgen05_partition)
__nv_reservedSMEM_tcgen05_partition:
	.zero		32
.L_0:


//--------------------- .nv.global                --------------------------
	.section	.nv.global,"aw",@nobits
.nv.global:
	.type		_ZN40_INTERNAL_92ff2d78_4_k_cu_fdb0be9d_340904cute1_E,@object
	.size		_ZN40_INTERNAL_92ff2d78_4_k_cu_fdb0be9d_340904cute1_E,(_ZN40_INTERNAL_92ff2d78_4_k_cu_fdb0be9d_340904cuda3std3__45__cpo6cbeginE - _ZN40_INTERNAL_92ff2d78_4_k_cu_fdb0be9d_340904cute1_E)
_ZN40_INTERNAL_92ff2d78_4_k_cu_fdb0be9d_340904cute1_E:
	.zero		1
	.type		_ZN40_INTERNAL_92ff2d78_4_k_cu_fdb0be9d_340904cuda3std3__45__cpo6cbeginE,@object
	.size		_ZN40_INTERNAL_92ff2d78_4_k_cu_fdb0be9d_340904cuda3std3__45__cpo6cbeginE,(_ZN40_INTERNAL_92ff2d78_4_k_cu_fdb0be9d_340904cuda3std3__48in_placeE - _ZN40_INTERNAL_92ff2d78_4_k_cu_fdb0be9d_340904cuda3std3__45__cpo6cbeginE)
_ZN40_INTERNAL_92ff2d78_4_k_cu_fdb0be9d_340904cuda3std3__45__cpo6cbeginE:
	.zero		1
	.type		_ZN40_INTERNAL_92ff2d78_4_k_cu_fdb0be9d_340904cuda3std3__48in_placeE,@object
	.size		_ZN40_INTERNAL_92ff2d78_4_k_cu_fdb0be9d_340904cuda3std3__48in_placeE,(_ZN40_INTERNAL_92ff2d78_4_k_cu_fdb0be9d_340904cuda3std6ranges3__45__cpo9iter_moveE - _ZN40_INTERNAL_92ff2d78_4_k_cu_fdb0be9d_340904cuda3std3__48in_placeE)
_ZN40_INTERNAL_92ff2d78_4_k_cu_fdb0be9d_340904cuda3std3__48in_placeE:
	.zero		1
	.type		_ZN40_INTERNAL_92ff2d78_4_k_cu_fdb0be9d_340904cuda3std6ranges3__45__cpo9iter_moveE,@object
	.size		_ZN40_INTERNAL_92ff2d78_4_k_cu_fdb0be9d_340904cuda3std6ranges3__45__cpo9iter_moveE,(_ZN40_INTERNAL_92ff2d78_4_k_cu_fdb0be9d_340904cuda3std3__45__cpo5beginE - _ZN40_INTERNAL_92ff2d78_4_k_cu_fdb0be9d_340904cuda3std6ranges3__45__cpo9iter_moveE)
_ZN40_INTERNAL_92ff2d78_4_k_cu_fdb0be9d_340904cuda3std6ranges3__45__cpo9iter_moveE:
	.zero		1
	.type		_ZN40_INTERNAL_92ff2d78_4_k_cu_fdb0be9d_340904cuda3std3__45__cpo5beginE,@object
	.size		_ZN40_INTERNAL_92ff2d78_4_k_cu_fdb0be9d_340904cuda3std3__45__cpo5beginE,(_ZN40_INTERNAL_92ff2d78_4_k_cu_fdb0be9d_340904cuda3std3__442_GLOBAL__N__92ff2d78_4_k_cu_fdb0be9d_340906ignoreE - _ZN40_INTERNAL_92ff2d78_4_k_cu_fdb0be9d_340904cuda3std3__45__cpo5beginE)
_ZN40_INTERNAL_92ff2d78_4_k_cu_fdb0be9d_340904cuda3std3__45__cpo5beginE:
	.zero		1
	.type		_ZN40_INTERNAL_92ff2d78_4_k_cu_fdb0be9d_340904cuda3std3__442_GLOBAL__N__92ff2d78_4_k_cu_fdb0be9d_340906ignoreE,@object
	.size		_ZN40_INTERNAL_92ff2d78_4_k_cu_fdb0be9d_340904cuda3std3__442_GLOBAL__N__92ff2d78_4_k_cu_fdb0be9d_340906ignoreE,(_ZN40_INTERNAL_92ff2d78_4_k_cu_fdb0be9d_340904cute7productE - _ZN40_INTERNAL_92ff2d78_4_k_cu_fdb0be9d_340904cuda3std3__442_GLOBAL__N__92ff2d78_4_k_cu_fdb0be9d_340906ignoreE)
_ZN40_INTERNAL_92ff2d78_4_k_cu_fdb0be9d_340904cuda3std3__442_GLOBAL__N__92ff2d78_4_k_cu_fdb0be9d_340906ignoreE:
	.zero		1
	.type		_ZN40_INTERNAL_92ff2d78_4_k_cu_fdb0be9d_340904cute7productE,@object
	.size		_ZN40_INTERNAL_92ff2d78_4_k_cu_fdb0be9d_340904cute7productE,(_ZN40_INTERNAL_92ff2d78_4_k_cu_fdb0be9d_340904cuda3std3__45__cpo3endE - _ZN40_INTERNAL_92ff2d78_4_k_cu_fdb0be9d_340904cute7productE)
_ZN40_INTERNAL_92ff2d78_4_k_cu_fdb0be9d_340904cute7productE:
	.zero		1
	.type		_ZN40_INTERNAL_92ff2d78_4_k_cu_fdb0be9d_340904cuda3std3__45__cpo3endE,@object
	.size		_ZN40_INTERNAL_92ff2d78_4_k_cu_fdb0be9d_340904cuda3std3__45__cpo3endE,(_ZN40_INTERNAL_92ff2d78_4_k_cu_fdb0be9d_340904cuda3std3__419piecewise_constructE - _ZN40_INTERNAL_92ff2d78_4_k_cu_fdb0be9d_340904cuda3std3__45__cpo3endE)
_ZN40_INTERNAL_92ff2d78_4_k_cu_fdb0be9d_340904cuda3std3__45__cpo3endE:
	.zero		1
	.type		_ZN40_INTERNAL_92ff2d78_4_k_cu_fdb0be9d_340904cuda3std3__419piecewise_constructE,@object
	.size		_ZN40_INTERNAL_92ff2d78_4_k_cu_fdb0be9d_340904cuda3std3__419piecewise_constructE,(_ZN40_INTERNAL_92ff2d78_4_k_cu_fdb0be9d_340904cuda3std3__45__cpo4cendE - _ZN40_INTERNAL_92ff2d78_4_k_cu_fdb0be9d_340904cuda3std3__419piecewise_constructE)
_ZN40_INTERNAL_92ff2d78_4_k_cu_fdb0be9d_340904cuda3std3__419piecewise_constructE:
	.zero		1
	.type		_ZN40_INTERNAL_92ff2d78_4_k_cu_fdb0be9d_340904cuda3std3__45__cpo4cendE,@object
	.size		_ZN40_INTERNAL_92ff2d78_4_k_cu_fdb0be9d_340904cuda3std3__45__cpo4cendE,(_ZN40_INTERNAL_92ff2d78_4_k_cu_fdb0be9d_340904cuda3std6ranges3__45__cpo4swapE - _ZN40_INTERNAL_92ff2d78_4_k_cu_fdb0be9d_340904cuda3std3__45__cpo4cendE)
_ZN40_INTERNAL_92ff2d78_4_k_cu_fdb0be9d_340904cuda3std3__45__cpo4cendE:
	.zero		1
	.type		_ZN40_INTERNAL_92ff2d78_4_k_cu_fdb0be9d_340904cuda3std6ranges3__45__cpo4swapE,@object
	.size		_ZN40_INTERNAL_92ff2d78_4_k_cu_fdb0be9d_340904cuda3std6ranges3__45__cpo4swapE,(.L_10 - _ZN40_INTERNAL_92ff2d78_4_k_cu_fdb0be9d_340904cuda3std6ranges3__45__cpo4swapE)
_ZN40_INTERNAL_92ff2d78_4_k_cu_fdb0be9d_340904cuda3std6ranges3__45__cpo4swapE:
	.zero		1
.L_10:


//--------------------- .nv.constant0._ZN7cutlass13device_kernelINS_4gemm6kernel13GemmUniversalIN4cute5tupleIJiiiiEEENS1_10collective13CollectiveMmaINS1_35MainloopSm100TmaUmmaWarpSpecializedILi8ELi2ELi4ENS5_IJNS4_1CILi2EEENSA_ILi4EEENSA_ILi1EEEEEEEENS5_IJNSA_ILi256EEENSA_ILi128EEESH_EEENS_12float_e5m2_tENS5_IJlSD_lEEESJ_SK_NS4_8TiledMMAINS4_8MMA_AtomIJNS4_10MMA_TraitsINS4_25SM100_MMA_F8F6F4_2x1SM_SSEJSJ_SJ_fSG_SH_NS4_17integral_constantINS4_4UMMA5MajorELSR_0EEESS_NSP_INSQ_7ScaleInELST_0EEESU_EEEEEENS4_6LayoutINS5_IJSD_SD_SD_EEENS5_IJNSA_ILi0EEESZ_SZ_EEEEENS5_IJNS4_10UnderscoreES12_S12_EEEEENS4_28SM100_TMA_2SM_LOAD_MULTICASTENS4_14ComposedLayoutINS4_7SwizzleILi3ELi4ELi3EEENS4_18smem_ptr_flag_bitsILi8EEENSX_INS5_IJNSA_ILi8EEESH_EEENS5_IJSH_SD_EEEEEEEvNS4_8identityENS4_18SM100_TMA_2SM_LOADES1F_vS1G_EENS_8epilogue10collective18CollectiveEpilogueINS1J_23Sm100TmaWarpSpecializedILi2ELi2ELi64ELb0ELb0EEEJNS5_IJSH_SH_SH_EEENS5_IJNSX_ISH_SD_EENSX_INSA_ILi64EEESD_EEEEESJ_SK_SJ_SK_NS1J_6fusion15FusionCallbacksIS1N_NS1T_17LinearCombinationISJ_fSJ_fLNS_15FloatRoundStyleE2EEES1O_S1S_JEEENS4_5SM1004TMEM4LOAD26SM100_TMEM_LOAD_32dp32b64xENS4_13SM90_TMA_LOADENS16_INS17_ILi2ELi4ELi3EEES1A_NSX_INS5_IJS1B_S1Q_EEENS5_IJS1Q_SD_EEEEEEENS4_39AutoVectorizingCopyWithAssumedAlignmentILi128EEENS4_14SM90_TMA_STOREES28_S2A_S2A_EEEvvEEEEvNT_6ParamsE --------------------------
	.section	.nv.constant0._ZN7cutlass13device_kernelINS_4gemm6kernel13GemmUniversalIN4cute5tupleIJiiiiEEENS1_10collective13CollectiveMmaINS1_35MainloopSm100TmaUmmaWarpSpecializedILi8ELi2ELi4ENS5_IJNS4_1CILi2EEENSA_ILi4EEENSA_ILi1EEEEEEEENS5_IJNSA_ILi256EEENSA_ILi128EEESH_EEENS_12float_e5m2_tENS5_IJlSD_lEEESJ_SK_NS4_8TiledMMAINS4_8MMA_AtomIJNS4_10MMA_TraitsINS4_25SM100_MMA_F8F6F4_2x1SM_SSEJSJ_SJ_fSG_SH_NS4_17integral_constantINS4_4UMMA5MajorELSR_0EEESS_NSP_INSQ_7ScaleInELST_0EEESU_EEEEEENS4_6LayoutINS5_IJSD_SD_SD_EEENS5_IJNSA_ILi0EEESZ_SZ_EEEEENS5_IJNS4_10UnderscoreES12_S12_EEEEENS4_28SM100_TMA_2SM_LOAD_MULTICASTENS4_14ComposedLayoutINS4_7SwizzleILi3ELi4ELi3EEENS4_18smem_ptr_flag_bitsILi8EEENSX_INS5_IJNSA_ILi8EEESH_EEENS5_IJSH_SD_EEEEEEEvNS4_8identityENS4_18SM100_TMA_2SM_LOADES1F_vS1G_EENS_8epilogue10collective18CollectiveEpilogueINS1J_23Sm100TmaWarpSpecializedILi2ELi2ELi64ELb0ELb0EEEJNS5_IJSH_SH_SH_EEENS5_IJNSX_ISH_SD_EENSX_INSA_ILi64EEESD_EEEEESJ_SK_SJ_SK_NS1J_6fusion15FusionCallbacksIS1N_NS1T_17LinearCombinationISJ_fSJ_fLNS_15FloatRoundStyleE2EEES1O_S1S_JEEENS4_5SM1004TMEM4LOAD26SM100_TMEM_LOAD_32dp32b64xENS4_13SM90_TMA_LOADENS16_INS17_ILi2ELi4ELi3EEES1A_NSX_INS5_IJS1B_S1Q_EEENS5_IJS1Q_SD_EEEEEEENS4_39AutoVectorizingCopyWithAssumedAlignmentILi128EEENS4_14SM90_TMA_STOREES28_S2A_S2A_EEEvvEEEEvNT_6ParamsE,"a",@progbits
	.sectionflags	@""
	.align	4
.nv.constant0._ZN7cutlass13device_kernelINS_4gemm6kernel13GemmUniversalIN4cute5tupleIJiiiiEEENS1_10collective13CollectiveMmaINS1_35MainloopSm100TmaUmmaWarpSpecializedILi8ELi2ELi4ENS5_IJNS4_1CILi2EEENSA_ILi4EEENSA_ILi1EEEEEEEENS5_IJNSA_ILi256EEENSA_ILi128EEESH_EEENS_12float_e5m2_tENS5_IJlSD_lEEESJ_SK_NS4_8TiledMMAINS4_8MMA_AtomIJNS4_10MMA_TraitsINS4_25SM100_MMA_F8F6F4_2x1SM_SSEJSJ_SJ_fSG_SH_NS4_17integral_constantINS4_4UMMA5MajorELSR_0EEESS_NSP_INSQ_7ScaleInELST_0EEESU_EEEEEENS4_6LayoutINS5_IJSD_SD_SD_EEENS5_IJNSA_ILi0EEESZ_SZ_EEEEENS5_IJNS4_10UnderscoreES12_S12_EEEEENS4_28SM100_TMA_2SM_LOAD_MULTICASTENS4_14ComposedLayoutINS4_7SwizzleILi3ELi4ELi3EEENS4_18smem_ptr_flag_bitsILi8EEENSX_INS5_IJNSA_ILi8EEESH_EEENS5_IJSH_SD_EEEEEEEvNS4_8identityENS4_18SM100_TMA_2SM_LOADES1F_vS1G_EENS_8epilogue10collective18CollectiveEpilogueINS1J_23Sm100TmaWarpSpecializedILi2ELi2ELi64ELb0ELb0EEEJNS5_IJSH_SH_SH_EEENS5_IJNSX_ISH_SD_EENSX_INSA_ILi64EEESD_EEEEESJ_SK_SJ_SK_NS1J_6fusion15FusionCallbacksIS1N_NS1T_17LinearCombinationISJ_fSJ_fLNS_15FloatRoundStyleE2EEES1O_S1S_JEEENS4_5SM1004TMEM4LOAD26SM100_TMEM_LOAD_32dp32b64xENS4_13SM90_TMA_LOADENS16_INS17_ILi2ELi4ELi3EEES1A_NSX_INS5_IJS1B_S1Q_EEENS5_IJS1Q_SD_EEEEEEENS4_39AutoVectorizingCopyWithAssumedAlignmentILi128EEENS4_14SM90_TMA_STOREES28_S2A_S2A_EEEvvEEEEvNT_6ParamsE:
	.zero		2944


//--------------------- SYMBOLS --------------------------

	.type		.nv.reservedSmem.offset0,@object
	.size		.nv.reservedSmem.offset0,0x4
	.type		.nv.reservedSmem.cap,@object
	.size		.nv.reservedSmem.cap,0x4
	.type		__assertfail,@function
